	.headerflags	@"EF_CUDA_TEXMODE_UNIFIED EF_CUDA_64BIT_ADDRESS EF_CUDA_ACCELERATORS EF_CUDA_SM90 EF_CUDA_VIRTUAL_SM(EF_CUDA_SM90)"
	.elftype	@"ET_EXEC"


//--------------------- .nv.info                  --------------------------
	.section	.nv.info,"",@"SHT_CUDA_INFO"
	.align	4


	//----- nvinfo : EIATTR_REGCOUNT
	.align		4
        /*0000*/ 	.byte	0x04, 0x2f
        /*0002*/ 	.short	(.L_1 - .L_0)
	.align		4
.L_0:
        /*0004*/ 	.word	index@(triton_mm)
        /*0008*/ 	.word	0x00000072


	//----- nvinfo : EIATTR_MIN_STACK_SIZE
	.align		4
.L_1:
        /*000c*/ 	.byte	0x04, 0x12
        /*000e*/ 	.short	(.L_3 - .L_2)
	.align		4
.L_2:
        /*0010*/ 	.word	index@(triton_mm)
        /*0014*/ 	.word	0x00000000


	//----- nvinfo : EIATTR_FRAME_SIZE
	.align		4
.L_3:
        /*0018*/ 	.byte	0x04, 0x11
        /*001a*/ 	.short	(.L_5 - .L_4)
	.align		4
.L_4:
        /*001c*/ 	.word	index@(triton_mm)
        /*0020*/ 	.word	0x00000000


	//----- nvinfo : EIATTR_MIN_STACK_SIZE
	.align		4
.L_5:
        /*0024*/ 	.byte	0x04, 0x12
        /*0026*/ 	.short	(.L_7 - .L_6)
	.align		4
.L_6:
        /*0028*/ 	.word	index@(triton_mm)
        /*002c*/ 	.word	0x00000000
.L_7:


//--------------------- .nv.info.triton_mm        --------------------------
	.section	.nv.info.triton_mm,"",@"SHT_CUDA_INFO"
	.sectionflags	@""
	.align	4


	//----- nvinfo : EIATTR_CUDA_API_VERSION
	.align		4
        /*0000*/ 	.byte	0x04, 0x37
        /*0002*/ 	.short	(.L_9 - .L_8)
.L_8:
        /*0004*/ 	.word	0x0000007c


	//----- nvinfo : EIATTR_KPARAM_INFO
	.align		4
.L_9:
        /*0008*/ 	.byte	0x04, 0x17
        /*000a*/ 	.short	(.L_11 - .L_10)
.L_10:
        /*000c*/ 	.word	0x00000000
        /*0010*/ 	.short	0x0004
        /*0012*/ 	.short	0x001c
        /*0014*/ 	.byte	0x00, 0xf0, 0x11, 0x00


	//----- nvinfo : EIATTR_KPARAM_INFO
	.align		4
.L_11:
        /*0018*/ 	.byte	0x04, 0x17
        /*001a*/ 	.short	(.L_13 - .L_12)
.L_12:
        /*001c*/ 	.word	0x00000000
        /*0020*/ 	.short	0x0003
        /*0022*/ 	.short	0x0018
        /*0024*/ 	.byte	0x00, 0xf0, 0x11, 0x00


	//----- nvinfo : EIATTR_KPARAM_INFO
	.align		4
.L_13:
        /*0028*/ 	.byte	0x04, 0x17
        /*002a*/ 	.short	(.L_15 - .L_14)
.L_14:
        /*002c*/ 	.word	0x00000000
        /*0030*/ 	.short	0x0002
        /*0032*/ 	.short	0x0010
        /*0034*/ 	.byte	0x00, 0xf0, 0x21, 0x00


	//----- nvinfo : EIATTR_KPARAM_INFO
	.align		4
.L_15:
        /*0038*/ 	.byte	0x04, 0x17
        /*003a*/ 	.short	(.L_17 - .L_16)
.L_16:
        /*003c*/ 	.word	0x00000000
        /*0040*/ 	.short	0x0001
        /*0042*/ 	.short	0x0008
        /*0044*/ 	.byte	0x00, 0xf0, 0x21, 0x00


	//----- nvinfo : EIATTR_KPARAM_INFO
	.align		4
.L_17:
        /*0048*/ 	.byte	0x04, 0x17
        /*004a*/ 	.short	(.L_19 - .L_18)
.L_18:
        /*004c*/ 	.word	0x00000000
        /*0050*/ 	.short	0x0000
        /*0052*/ 	.short	0x0000
        /*0054*/ 	.byte	0x00, 0xf0, 0x21, 0x00


	//----- nvinfo : EIATTR_SPARSE_MMA_MASK
	.align		4
.L_19:
        /*0058*/ 	.byte	0x03, 0x50
        /*005a*/ 	.short	0x0000


	//----- nvinfo : EIATTR_MAXREG_COUNT
	.align		4
        /*005c*/ 	.byte	0x03, 0x1b
        /*005e*/ 	.short	0x00ff


	//----- nvinfo : EIATTR_COOP_GROUP_MASK_REGIDS
	.align		4
        /*0060*/ 	.byte	0x04, 0x29
        /*0062*/ 	.short	(.L_21 - .L_20)


	//   ....[0]....
.L_20:
        /*0064*/ 	.word	0xffffffff


	//----- nvinfo : EIATTR_COOP_GROUP_INSTR_OFFSETS
	.align		4
.L_21:
        /*0068*/ 	.byte	0x04, 0x28
        /*006a*/ 	.short	(.L_23 - .L_22)


	//   ....[0]....
.L_22:
        /*006c*/ 	.word	0x000012c0


	//----- nvinfo : EIATTR_EXIT_INSTR_OFFSETS
	.align		4
.L_23:
        /*0070*/ 	.byte	0x04, 0x1c
        /*0072*/ 	.short	(.L_25 - .L_24)


	//   ....[0]....
.L_24:
        /*0074*/ 	.word	0x00000040


	//   ....[1]....
        /*0078*/ 	.word	0x00001e70


	//   ....[2]....
        /*007c*/ 	.word	0x00001ec0


	//----- nvinfo : EIATTR_MAX_THREADS
	.align		4
.L_25:
        /*0080*/ 	.byte	0x04, 0x05
        /*0082*/ 	.short	(.L_27 - .L_26)
.L_26:
        /*0084*/ 	.word	0x00000100
        /*0088*/ 	.word	0x00000001
        /*008c*/ 	.word	0x00000001


	//----- nvinfo : EIATTR_CBANK_PARAM_SIZE
	.align		4
.L_27:
        /*0090*/ 	.byte	0x03, 0x19
        /*0092*/ 	.short	0x0020


	//----- nvinfo : EIATTR_PARAM_CBANK
	.align		4
        /*0094*/ 	.byte	0x04, 0x0a
        /*0096*/ 	.short	(.L_29 - .L_28)
	.align		4
.L_28:
        /*0098*/ 	.word	index@(.nv.constant0.triton_mm)
        /*009c*/ 	.short	0x0210
        /*009e*/ 	.short	0x0020


	//----- nvinfo : EIATTR_SW_WAR
	.align		4
.L_29:
        /*00a0*/ 	.byte	0x04, 0x36
        /*00a2*/ 	.short	(.L_31 - .L_30)
.L_30:
        /*00a4*/ 	.word	0x00000008
.L_31:


//--------------------- .nv.callgraph             --------------------------
	.section	.nv.callgraph,"",@"SHT_CUDA_CALLGRAPH"
	.align	4
	.sectionentsize	8
	.align		4
        /*0000*/ 	.word	0x00000000
	.align		4
        /*0004*/ 	.word	0xffffffff
	.align		4
        /*0008*/ 	.word	0x00000000
	.align		4
        /*000c*/ 	.word	0xfffffffe
	.align		4
        /*0010*/ 	.word	0x00000000
	.align		4
        /*0014*/ 	.word	0xfffffffd
	.align		4
        /*0018*/ 	.word	0x00000000
	.align		4
        /*001c*/ 	.word	0xfffffffc


//--------------------- .text.triton_mm           --------------------------
	.section	.text.triton_mm,"ax",@progbits
	.sectionflags	@"SHF_BARRIERS=1"
	.align	128
        .global         triton_mm
        .type           triton_mm,@function
        .size           triton_mm,(.L_x_2 - triton_mm)
        .other          triton_mm,@"STO_CUDA_ENTRY STV_DEFAULT"
triton_mm:
.text.triton_mm:
[----:B------:R-:W1:Y:S02]  /*0000*/  LDC R1, c[0x0][0x28] ;  /* 0x00000a00ff017b82 */ /* 0x000e640000000800 */
[----:B------:R-:W2:Y:S02]  /*0010*/  LDC R0, c[0x0][0x22c] ;  /* 0x00008b00ff007b82 */ /* 0x000ea40000000800 */
[----:B--2---:R-:W-:-:S05]  /*0020*/  IMAD R2, R0, 0xc00, RZ ;  /* 0x00000c0000027824 */ /* 0x004fca00078e02ff */
[----:B------:R-:W-:-:S13]  /*0030*/  ISETP.NE.AND P0, PT, R2, RZ, PT ;  /* 0x000000ff0200720c */ /* 0x000fda0003f05270 */
[----:B------:R-:W-:Y:S05]  /*0040*/  @!P0 EXIT ;  /* 0x000000000000894d */ /* 0x000fea0003800000 */
[----:B------:R-:W2:Y:S01]  /*0050*/  S2R R12, SR_CTAID.X ;  /* 0x00000000000c7919 */ /* 0x000ea20000002500 */
[----:B------:R-:W-:Y:S01]  /*0060*/  VIADD R2, R0, 0x7f ;  /* 0x0000007f00027836 */ /* 0x000fe20000000000 */
[----:B------:R-:W-:Y:S01]  /*0070*/  IABS R22, R0 ;  /* 0x0000000000167213 */ /* 0x000fe20000000000 */
[----:B------:R-:W3:Y:S01]  /*0080*/  LDC R20, c[0x0][0x228] ;  /* 0x00008a00ff147b82 */ /* 0x000ee20000000800 */
[----:B------:R-:W-:Y:S01]  /*0090*/  ULDC.64 UR6, c[0x0][0x210] ;  /* 0x0000840000067ab9 */ /* 0x000fe20000000a00 */
[----:B------:R-:W-:Y:S01]  /*00a0*/  UMOV UR4, 0x400 ;  /* 0x0000040000047882 */ /* 0x000fe20000000000 */
[----:B------:R-:W-:Y:S01]  /*00b0*/  SHF.R.S32.HI R3, RZ, 0x1f, R2 ;  /* 0x0000001fff037819 */ /* 0x000fe20000011402 */
[----:B------:R-:W4:Y:S01]  /*00c0*/  I2F.RP R10, R22 ;  /* 0x00000016000a7306 */ /* 0x000f220000209400 */
[----:B------:R-:W-:Y:S01]  /*00d0*/  ULDC.64 UR18, c[0x0][0x208] ;  /* 0x0000820000127ab9 */ /* 0x000fe20000000a00 */
[----:B------:R-:W-:Y:S02]  /*00e0*/  CS2R R42, SRZ ;  /* 0x00000000002a7805 */ /* 0x000fe4000001ff00 */
[----:B------:R-:W-:Y:S01]  /*00f0*/  LEA.HI R3, R3, R2, RZ, 0x7 ;  /* 0x0000000203037211 */ /* 0x000fe200078f38ff */
[----:B------:R-:W5:Y:S01]  /*0100*/  LDC.64 R32, c[0x0][0x218] ;  /* 0x00008600ff207b82 */ /* 0x000f620000000a00 */
[----:B------:R-:W-:-:S02]  /*0110*/  CS2R R44, SRZ ;  /* 0x00000000002c7805 */ /* 0x000fc4000001ff00 */
[----:B------:R-:W-:Y:S02]  /*0120*/  CS2R R46, SRZ ;  /* 0x00000000002e7805 */ /* 0x000fe4000001ff00 */
[----:B------:R-:W-:Y:S02]  /*0130*/  CS2R R48, SRZ ;  /* 0x0000000000307805 */ /* 0x000fe4000001ff00 */
[----:B------:R-:W-:Y:S02]  /*0140*/  CS2R R50, SRZ ;  /* 0x0000000000327805 */ /* 0x000fe4000001ff00 */
[----:B------:R-:W-:Y:S02]  /*0150*/  CS2R R52, SRZ ;  /* 0x0000000000347805 */ /* 0x000fe4000001ff00 */
[----:B------:R-:W-:Y:S02]  /*0160*/  CS2R R54, SRZ ;  /* 0x0000000000367805 */ /* 0x000fe4000001ff00 */
[----:B------:R-:W-:Y:S01]  /*0170*/  CS2R R56, SRZ ;  /* 0x0000000000387805 */ /* 0x000fe2000001ff00 */
[----:B------:R-:W3:Y:S01]  /*0180*/  S2UR UR14, SR_CgaCtaId ;  /* 0x00000000000e79c3 */ /* 0x000ee20000008800 */
[----:B------:R-:W-:-:S02]  /*0190*/  CS2R R58, SRZ ;  /* 0x00000000003a7805 */ /* 0x000fc4000001ff00 */
[----:B------:R-:W-:Y:S01]  /*01a0*/  CS2R R60, SRZ ;  /* 0x00000000003c7805 */ /* 0x000fe2000001ff00 */
[----:B----4-:R-:W-:Y:S01]  /*01b0*/  MUFU.RCP R10, R10 ;  /* 0x0000000a000a7308 */ /* 0x010fe20000001000 */
[----:B------:R-:W-:Y:S02]  /*01c0*/  CS2R R62, SRZ ;  /* 0x00000000003e7805 */ /* 0x000fe4000001ff00 */
[----:B------:R-:W-:Y:S02]  /*01d0*/  CS2R R64, SRZ ;  /* 0x0000000000407805 */ /* 0x000fe4000001ff00 */
[----:B------:R-:W-:Y:S02]  /*01e0*/  CS2R R66, SRZ ;  /* 0x0000000000427805 */ /* 0x000fe4000001ff00 */
[----:B------:R-:W-:Y:S02]  /*01f0*/  CS2R R68, SRZ ;  /* 0x0000000000447805 */ /* 0x000fe4000001ff00 */
[----:B------:R-:W-:-:S02]  /*0200*/  CS2R R70, SRZ ;  /* 0x0000000000467805 */ /* 0x000fc4000001ff00 */
[----:B------:R-:W-:Y:S02]  /*0210*/  CS2R R72, SRZ ;  /* 0x0000000000487805 */ /* 0x000fe4000001ff00 */
[----:B------:R-:W-:Y:S02]  /*0220*/  CS2R R74, SRZ ;  /* 0x00000000004a7805 */ /* 0x000fe4000001ff00 */
[----:B------:R-:W-:Y:S02]  /*0230*/  CS2R R76, SRZ ;  /* 0x00000000004c7805 */ /* 0x000fe4000001ff00 */
[----:B------:R-:W-:Y:S01]  /*0240*/  CS2R R78, SRZ ;  /* 0x00000000004e7805 */ /* 0x000fe2000001ff00 */
[C---:B--2---:R-:W-:Y:S01]  /*0250*/  IMAD.HI R4, R12.reuse, 0x2aaaaaab, RZ ;  /* 0x2aaaaaab0c047827 */ /* 0x044fe200078e02ff */
[----:B------:R-:W-:Y:S02]  /*0260*/  ISETP.GE.AND P2, PT, R12, RZ, PT ;  /* 0x000000ff0c00720c */ /* 0x000fe40003f46270 */
[----:B------:R-:W-:-:S02]  /*0270*/  CS2R R80, SRZ ;  /* 0x0000000000507805 */ /* 0x000fc4000001ff00 */
[----:B------:R-:W-:Y:S02]  /*0280*/  CS2R R82, SRZ ;  /* 0x0000000000527805 */ /* 0x000fe4000001ff00 */
[----:B------:R-:W-:Y:S02]  /*0290*/  CS2R R84, SRZ ;  /* 0x0000000000547805 */ /* 0x000fe4000001ff00 */
[----:B------:R-:W-:Y:S02]  /*02a0*/  SHF.R.U32.HI R5, RZ, 0x1f, R4 ;  /* 0x0000001fff057819 */ /* 0x000fe40000011604 */
[----:B------:R-:W-:Y:S01]  /*02b0*/  CS2R R86, SRZ ;  /* 0x0000000000567805 */ /* 0x000fe2000001ff00 */
[----:B------:R-:W-:Y:S01]  /*02c0*/  UMOV UR15, 0x3 ;  /* 0x00000003000f7882 */ /* 0x000fe20000000000 */
[----:B------:R-:W-:Y:S01]  /*02d0*/  UMOV UR16, 0xffffffff ;  /* 0xffffffff00107882 */ /* 0x000fe20000000000 */
[----:B------:R-:W-:Y:S01]  /*02e0*/  LEA.HI.SX32 R5, R4, R5, 0x1b ;  /* 0x0000000504057211 */ /* 0x000fe200078fdaff */
[----:B------:R-:W-:Y:S01]  /*02f0*/  UMOV UR5, URZ ;  /* 0x0000003f00057c82 */ /* 0x000fe20008000000 */
[----:B-1-3--:R-:W-:-:S03]  /*0300*/  UPRMT UR14, UR14, 0x654, UR4 ;  /* 0x000006540e0e7896 */ /* 0x00afc60008000004 */
[C---:B------:R-:W-:Y:S01]  /*0310*/  IMAD.SHL.U32 R4, R5.reuse, 0x8, RZ ;  /* 0x0000000805047824 */ /* 0x040fe200078e00ff */
[----:B------:R-:W-:Y:S01]  /*0320*/  UMOV UR4, URZ ;  /* 0x0000003f00047c82 */ /* 0x000fe20008000000 */
[----:B------:R-:W-:-:S03]  /*0330*/  IMAD R5, R5, -0xc0, R12 ;  /* 0xffffff4005057824 */ /* 0x000fc600078e020c */
[----:B------:R-:W-:Y:S02]  /*0340*/  LEA.HI.SX32 R3, R3, -R4, 0x19 ;  /* 0x8000000403037211 */ /* 0x000fe400078fcaff */
[----:B------:R-:W-:Y:S02]  /*0350*/  IABS R14, R5 ;  /* 0x00000005000e7213 */ /* 0x000fe40000000000 */
[----:B------:R-:W-:-:S04]  /*0360*/  VIMNMX R6, R3, 0x8, PT ;  /* 0x0000000803067848 */ /* 0x000fc80003fe0100 */
[-C--:B------:R-:W-:Y:S02]  /*0370*/  IABS R11, R6.reuse ;  /* 0x00000006000b7213 */ /* 0x080fe40000000000 */
[-C--:B------:R-:W-:Y:S02]  /*0380*/  LOP3.LUT R5, R5, R6.reuse, RZ, 0x3c, !PT ;  /* 0x0000000605057212 */ /* 0x080fe400078e3cff */
[----:B------:R-:W1:Y:S02]  /*0390*/  I2F.RP R7, R11 ;  /* 0x0000000b00077306 */ /* 0x000e640000209400 */
[----:B------:R-:W-:Y:S02]  /*03a0*/  ISETP.GE.AND P4, PT, R5, RZ, PT ;  /* 0x000000ff0500720c */ /* 0x000fe40003f86270 */
[----:B------:R-:W-:-:S04]  /*03b0*/  LOP3.LUT R5, RZ, R6, RZ, 0x33, !PT ;  /* 0x00000006ff057212 */ /* 0x000fc800078e33ff */
[----:B-1----:R-:W1:Y:S02]  /*03c0*/  MUFU.RCP R7, R7 ;  /* 0x0000000700077308 */ /* 0x002e640000001000 */
[----:B-1----:R-:W-:Y:S01]  /*03d0*/  VIADD R2, R7, 0xffffffe ;  /* 0x0ffffffe07027836 */ /* 0x002fe20000000000 */
[----:B------:R-:W-:-:S05]  /*03e0*/  IABS R7, R12 ;  /* 0x0000000c00077213 */ /* 0x000fca0000000000 */
[----:B------:R1:W2:Y:S02]  /*03f0*/  F2I.FTZ.U32.TRUNC.NTZ R3, R2 ;  /* 0x0000000200037305 */ /* 0x0002a4000021f000 */
[----:B-1----:R-:W-:Y:S02]  /*0400*/  IMAD.MOV.U32 R2, RZ, RZ, RZ ;  /* 0x000000ffff027224 */ /* 0x002fe400078e00ff */
[----:B--2---:R-:W-:-:S04]  /*0410*/  IMAD.MOV R8, RZ, RZ, -R3 ;  /* 0x000000ffff087224 */ /* 0x004fc800078e0a03 */
[----:B------:R-:W-:Y:S01]  /*0420*/  IMAD R9, R8, R11, RZ ;  /* 0x0000000b08097224 */ /* 0x000fe200078e02ff */
[----:B------:R-:W-:-:S03]  /*0430*/  IABS R8, R6 ;  /* 0x0000000600087213 */ /* 0x000fc60000000000 */
[----:B------:R-:W-:-:S04]  /*0440*/  IMAD.HI.U32 R3, R3, R9, R2 ;  /* 0x0000000903037227 */ /* 0x000fc800078e0002 */
[----:B------:R-:W-:Y:S02]  /*0450*/  IMAD.MOV R9, RZ, RZ, -R8 ;  /* 0x000000ffff097224 */ /* 0x000fe400078e0a08 */
[----:B------:R-:W-:-:S04]  /*0460*/  IMAD.HI.U32 R2, R3, R7, RZ ;  /* 0x0000000703027227 */ /* 0x000fc800078e00ff */
[-C--:B------:R-:W-:Y:S02]  /*0470*/  IMAD R2, R2, R9.reuse, R7 ;  /* 0x0000000902027224 */ /* 0x080fe400078e0207 */
[----:B------:R-:W-:Y:S01]  /*0480*/  IMAD.HI.U32 R8, R3, R14, RZ ;  /* 0x0000000e03087227 */ /* 0x000fe200078e00ff */
[----:B------:R-:W1:Y:S02]  /*0490*/  S2R R7, SR_TID.X ;  /* 0x0000000000077919 */ /* 0x000e640000002100 */
[----:B------:R-:W-:Y:S01]  /*04a0*/  ISETP.GT.U32.AND P0, PT, R11, R2, PT ;  /* 0x000000020b00720c */ /* 0x000fe20003f04070 */
[----:B------:R-:W-:Y:S02]  /*04b0*/  IMAD R9, R8, R9, R14 ;  /* 0x0000000908097224 */ /* 0x000fe400078e020e */
[----:B------:R-:W-:-:S03]  /*04c0*/  VIADD R3, R10, 0xffffffe ;  /* 0x0ffffffe0a037836 */ /* 0x000fc60000000000 */
[----:B------:R-:W-:-:S03]  /*04d0*/  ISETP.GT.U32.AND P3, PT, R11, R9, PT ;  /* 0x000000090b00720c */ /* 0x000fc60003f64070 */
[----:B------:R-:W2:Y:S04]  /*04e0*/  F2I.FTZ.U32.TRUNC.NTZ R3, R3 ;  /* 0x0000000300037305 */ /* 0x000ea8000021f000 */
[----:B------:R-:W-:-:S05]  /*04f0*/  @!P0 IMAD.IADD R2, R2, 0x1, -R11 ;  /* 0x0000000102028824 */ /* 0x000fca00078e0a0b */
[----:B------:R-:W-:Y:S01]  /*0500*/  ISETP.GT.U32.AND P0, PT, R11, R2, PT ;  /* 0x000000020b00720c */ /* 0x000fe20003f04070 */
[----:B------:R-:W-:Y:S02]  /*0510*/  @!P3 IMAD.IADD R9, R9, 0x1, -R11 ;  /* 0x000000010909b824 */ /* 0x000fe400078e0a0b */
[----:B------:R-:W-:-:S03]  /*0520*/  @!P3 VIADD R8, R8, 0x1 ;  /* 0x000000010808b836 */ /* 0x000fc60000000000 */
[----:B------:R-:W-:Y:S02]  /*0530*/  ISETP.GE.U32.AND P1, PT, R9, R11, PT ;  /* 0x0000000b0900720c */ /* 0x000fe40003f26070 */
[----:B-1----:R-:W-:-:S05]  /*0540*/  SHF.R.U32.HI R10, RZ, 0x3, R7 ;  /* 0x00000003ff0a7819 */ /* 0x002fca0000011607 */
[----:B------:R-:W-:Y:S01]  /*0550*/  @!P0 IMAD.IADD R2, R2, 0x1, -R11 ;  /* 0x0000000102028824 */ /* 0x000fe200078e0a0b */
[----:B------:R-:W-:Y:S01]  /*0560*/  ISETP.NE.AND P0, PT, R6, RZ, PT ;  /* 0x000000ff0600720c */ /* 0x000fe20003f05270 */
[----:B--2---:R-:W-:Y:S01]  /*0570*/  IMAD.MOV R11, RZ, RZ, -R3 ;  /* 0x000000ffff0b7224 */ /* 0x004fe200078e0a03 */
[----:B------:R-:W-:Y:S01]  /*0580*/  SGXT.U32 R10, R10, 0x5 ;  /* 0x000000050a0a781a */ /* 0x000fe20000000000 */
[----:B------:R-:W-:Y:S01]  /*0590*/  @!P2 IMAD.MOV R2, RZ, RZ, -R2 ;  /* 0x000000ffff02a224 */ /* 0x000fe200078e0a02 */
[--C-:B------:R-:W-:Y:S01]  /*05a0*/  SHF.R.U32.HI R100, RZ, 0x4, R7.reuse ;  /* 0x00000004ff647819 */ /* 0x100fe20000011607 */
[----:B------:R-:W-:Y:S01]  /*05b0*/  @P1 VIADD R8, R8, 0x1 ;  /* 0x0000000108081836 */ /* 0x000fe20000000000 */
[--C-:B------:R-:W-:Y:S01]  /*05c0*/  SHF.R.U32.HI R99, RZ, 0x5, R7.reuse ;  /* 0x00000005ff637819 */ /* 0x100fe20000011607 */
[----:B------:R-:W-:Y:S01]  /*05d0*/  IMAD R11, R11, R22, RZ ;  /* 0x000000160b0b7224 */ /* 0x000fe200078e02ff */
[----:B------:R-:W-:Y:S01]  /*05e0*/  SEL R9, R5, R2, !P0 ;  /* 0x0000000205097207 */ /* 0x000fe20004000000 */
[----:B------:R-:W-:Y:S01]  /*05f0*/  @!P4 IMAD.MOV R8, RZ, RZ, -R8 ;  /* 0x000000ffff08c224 */ /* 0x000fe200078e0a08 */
[----:B------:R-:W-:-:S02]  /*0600*/  SHF.R.U32.HI R2, RZ, 0x4, R7 ;  /* 0x00000004ff027819 */ /* 0x000fc40000011607 */
[----:B------:R-:W-:Y:S01]  /*0610*/  SGXT.U32 R100, R100, 0x1 ;  /* 0x000000016464781a */ /* 0x000fe20000000000 */
[----:B------:R-:W-:Y:S01]  /*0620*/  IMAD.IADD R4, R4, 0x1, R9 ;  /* 0x0000000104047824 */ /* 0x000fe200078e0209 */
[----:B------:R-:W-:Y:S01]  /*0630*/  SGXT.U32 R9, R2, 0x4 ;  /* 0x000000040209781a */ /* 0x000fe20000000000 */
[----:B------:R-:W-:Y:S01]  /*0640*/  IMAD.MOV.U32 R2, RZ, RZ, RZ ;  /* 0x000000ffff027224 */ /* 0x000fe200078e00ff */
[----:B------:R-:W-:Y:S01]  /*0650*/  SEL R5, R5, R8, !P0 ;  /* 0x0000000805057207 */ /* 0x000fe20004000000 */
[----:B------:R-:W-:Y:S01]  /*0660*/  IMAD.SHL.U32 R4, R4, 0x80, RZ ;  /* 0x0000008004047824 */ /* 0x000fe200078e00ff */
[----:B------:R-:W-:Y:S01]  /*0670*/  LOP3.LUT R111, R99, 0x7fffffc, RZ, 0xc0, !PT ;  /* 0x07fffffc636f7812 */ /* 0x000fe200078ec0ff */
[----:B------:R-:W-:-:S03]  /*0680*/  IMAD.HI.U32 R2, R3, R11, R2 ;  /* 0x0000000b03027227 */ /* 0x000fc600078e0002 */
[C---:B------:R-:W-:Y:S01]  /*0690*/  LOP3.LUT R6, R4.reuse, R10, RZ, 0xfc, !PT ;  /* 0x0000000a04067212 */ /* 0x040fe200078efcff */
[----:B------:R-:W-:Y:S01]  /*06a0*/  IMAD.SHL.U32 R5, R5, 0x80, RZ ;  /* 0x0000008005057824 */ /* 0x000fe200078e00ff */
[----:B------:R-:W-:Y:S02]  /*06b0*/  LOP3.LUT R3, R4, R9, RZ, 0xfc, !PT ;  /* 0x0000000904037212 */ /* 0x000fe400078efcff */
[----:B------:R-:W-:Y:S02]  /*06c0*/  IABS R11, R6 ;  /* 0x00000006000b7213 */ /* 0x000fe40000000000 */
[----:B------:R-:W-:Y:S02]  /*06d0*/  LOP3.LUT R8, R4, 0x20, R10, 0xfe, !PT ;  /* 0x0000002004087812 */ /* 0x000fe400078efe0a */
[----:B------:R-:W-:Y:S02]  /*06e0*/  LOP3.LUT R12, R4, 0x40, R10, 0xfe, !PT ;  /* 0x00000040040c7812 */ /* 0x000fe400078efe0a */
[----:B------:R-:W-:Y:S01]  /*06f0*/  LOP3.LUT R24, R4, 0x60, R10, 0xfe, !PT ;  /* 0x0000006004187812 */ /* 0x000fe200078efe0a */
[----:B------:R-:W-:Y:S01]  /*0700*/  IMAD.HI.U32 R4, R2, R11, RZ ;  /* 0x0000000b02047227 */ /* 0x000fe200078e00ff */
[----:B------:R-:W-:-:S02]  /*0710*/  IABS R13, R8 ;  /* 0x00000008000d7213 */ /* 0x000fc40000000000 */
[----:B------:R-:W-:Y:S01]  /*0720*/  IABS R9, R12 ;  /* 0x0000000c00097213 */ /* 0x000fe20000000000 */
[----:B------:R-:W-:Y:S01]  /*0730*/  IMAD.MOV R4, RZ, RZ, -R4 ;  /* 0x000000ffff047224 */ /* 0x000fe200078e0a04 */
[----:B------:R-:W-:Y:S02]  /*0740*/  IABS R15, R24 ;  /* 0x00000018000f7213 */ /* 0x000fe40000000000 */
[----:B------:R-:W-:Y:S01]  /*0750*/  ISETP.GE.AND P0, PT, R6, RZ, PT ;  /* 0x000000ff0600720c */ /* 0x000fe20003f06270 */
[----:B------:R-:W-:Y:S01]  /*0760*/  IMAD R11, R22, R4, R11 ;  /* 0x00000004160b7224 */ /* 0x000fe200078e020b */
[----:B------:R-:W-:Y:S01]  /*0770*/  ISETP.GE.AND P2, PT, R8, RZ, PT ;  /* 0x000000ff0800720c */ /* 0x000fe20003f46270 */
[----:B------:R-:W-:Y:S01]  /*0780*/  IMAD.HI.U32 R6, R2, R13, RZ ;  /* 0x0000000d02067227 */ /* 0x000fe200078e00ff */
[----:B------:R-:W-:Y:S02]  /*0790*/  ISETP.GE.AND P1, PT, R12, RZ, PT ;  /* 0x000000ff0c00720c */ /* 0x000fe40003f26270 */
[----:B------:R-:W-:Y:S01]  /*07a0*/  ISETP.GT.U32.AND P6, PT, R22, R11, PT ;  /* 0x0000000b1600720c */ /* 0x000fe20003fc4070 */
[----:B------:R-:W-:Y:S01]  /*07b0*/  IMAD.HI.U32 R8, R2, R9, RZ ;  /* 0x0000000902087227 */ /* 0x000fe200078e00ff */
[----:B------:R-:W-:-:S02]  /*07c0*/  LOP3.LUT R25, R5, 0x20, R10, 0xfe, !PT ;  /* 0x0000002005197812 */ /* 0x000fc400078efe0a */
[----:B------:R-:W-:Y:S01]  /*07d0*/  LOP3.LUT R29, R5, 0x60, R10, 0xfe, !PT ;  /* 0x00000060051d7812 */ /* 0x000fe200078efe0a */
[----:B------:R-:W-:Y:S01]  /*07e0*/  IMAD.HI.U32 R2, R2, R15, RZ ;  /* 0x0000000f02027227 */ /* 0x000fe200078e00ff */
[----:B------:R-:W-:Y:S02]  /*07f0*/  LOP3.LUT R28, R5, 0x40, R10, 0xfe, !PT ;  /* 0x00000040051c7812 */ /* 0x000fe400078efe0a */
[----:B------:R-:W-:Y:S01]  /*0800*/  LOP3.LUT R4, R10, 0x20, RZ, 0xfc, !PT ;  /* 0x000000200a047812 */ /* 0x000fe200078efcff */
[----:B------:R-:W-:Y:S01]  /*0810*/  IMAD.MOV R8, RZ, RZ, -R8 ;  /* 0x000000ffff087224 */ /* 0x000fe200078e0a08 */
[----:B------:R-:W-:Y:S01]  /*0820*/  LOP3.LUT R26, R5, R10, RZ, 0xfc, !PT ;  /* 0x0000000a051a7212 */ /* 0x000fe200078efcff */
[----:B------:R-:W-:Y:S02]  /*0830*/  IMAD.MOV R12, RZ, RZ, -R2 ;  /* 0x000000ffff0c7224 */ /* 0x000fe400078e0a02 */
[----:B------:R-:W-:Y:S02]  /*0840*/  IMAD.MOV R6, RZ, RZ, -R6 ;  /* 0x000000ffff067224 */ /* 0x000fe400078e0a06 */
[----:B------:R-:W-:Y:S01]  /*0850*/  IMAD R14, R22, R8, R9 ;  /* 0x00000008160e7224 */ /* 0x000fe200078e0209 */
[----:B------:R-:W-:Y:S01]  /*0860*/  LOP3.LUT R8, R10, 0x60, RZ, 0xfc, !PT ;  /* 0x000000600a087812 */ /* 0x000fe200078efcff */
[----:B------:R-:W-:-:S02]  /*0870*/  IMAD R15, R22, R12, R15 ;  /* 0x0000000c160f7224 */ /* 0x000fc400078e020f */
[C---:B------:R-:W-:Y:S01]  /*0880*/  IMAD R13, R22.reuse, R6, R13 ;  /* 0x00000006160d7224 */ /* 0x040fe200078e020d */
[C---:B------:R-:W-:Y:S01]  /*0890*/  ISETP.GT.U32.AND P4, PT, R22.reuse, R14, PT ;  /* 0x0000000e1600720c */ /* 0x040fe20003f84070 */
[----:B------:R-:W-:Y:S01]  /*08a0*/  @!P6 IMAD.IADD R11, R11, 0x1, -R22 ;  /* 0x000000010b0be824 */ /* 0x000fe200078e0a16 */
[C---:B------:R-:W-:Y:S01]  /*08b0*/  ISETP.GT.U32.AND P5, PT, R22.reuse, R15, PT ;  /* 0x0000000f1600720c */ /* 0x040fe20003fa4070 */
[----:B------:R-:W-:Y:S01]  /*08c0*/  IMAD.SHL.U32 R2, R7, 0x8, RZ ;  /* 0x0000000807027824 */ /* 0x000fe200078e00ff */
[C---:B------:R-:W-:Y:S01]  /*08d0*/  ISETP.GT.U32.AND P3, PT, R22.reuse, R13, PT ;  /* 0x0000000d1600720c */ /* 0x040fe20003f64070 */
[----:B------:R-:W-:Y:S01]  /*08e0*/  IMAD.HI R12, R25, 0x2aaaaaab, RZ ;  /* 0x2aaaaaab190c7827 */ /* 0x000fe200078e02ff */
[----:B------:R-:W-:Y:S02]  /*08f0*/  ISETP.GT.U32.AND P6, PT, R22, R11, PT ;  /* 0x0000000b1600720c */ /* 0x000fe40003fc4070 */
[----:B------:R-:W-:Y:S01]  /*0900*/  LOP3.LUT R9, R2, 0x38, R7, 0x48, !PT ;  /* 0x0000003802097812 */ /* 0x000fe200078e4807 */
[----:B------:R-:W-:Y:S01]  /*0910*/  IMAD.HI R18, R29, 0x2aaaaaab, RZ ;  /* 0x2aaaaaab1d127827 */ /* 0x000fe200078e02ff */
[----:B------:R-:W-:-:S02]  /*0920*/  LOP3.LUT R6, R10, 0x40, RZ, 0xfc, !PT ;  /* 0x000000400a067812 */ /* 0x000fc400078efcff */
[----:B------:R-:W-:Y:S01]  /*0930*/  SHF.R.U32.HI R19, RZ, 0x1f, R12 ;  /* 0x0000001fff137819 */ /* 0x000fe2000001160c */
[----:B------:R-:W-:Y:S01]  /*0940*/  @!P4 IMAD.IADD R14, R14, 0x1, -R22 ;  /* 0x000000010e0ec824 */ /* 0x000fe200078e0a16 */
[----:B------:R-:W-:Y:S01]  /*0950*/  SHF.R.U32.HI R23, RZ, 0x1f, R18 ;  /* 0x0000001fff177819 */ /* 0x000fe20000011612 */
[--C-:B------:R-:W-:Y:S01]  /*0960*/  @!P5 IMAD.IADD R15, R15, 0x1, -R22.reuse ;  /* 0x000000010f0fd824 */ /* 0x100fe200078e0a16 */
[----:B------:R-:W-:Y:S01]  /*0970*/  LEA.HI R12, R12, R19, RZ, 0x17 ;  /* 0x000000130c0c7211 */ /* 0x000fe200078fb8ff */
[--C-:B------:R-:W-:Y:S01]  /*0980*/  @!P3 IMAD.IADD R13, R13, 0x1, -R22.reuse ;  /* 0x000000010d0db824 */ /* 0x100fe200078e0a16 */
[C---:B------:R-:W-:Y:S01]  /*0990*/  ISETP.GT.U32.AND P4, PT, R22.reuse, R14, PT ;  /* 0x0000000e1600720c */ /* 0x040fe20003f84070 */
[----:B------:R-:W-:Y:S01]  /*09a0*/  @!P6 IMAD.IADD R11, R11, 0x1, -R22 ;  /* 0x000000010b0be824 */ /* 0x000fe200078e0a16 */
[----:B------:R-:W-:Y:S01]  /*09b0*/  ISETP.GT.U32.AND P3, PT, R22, R15, PT ;  /* 0x0000000f1600720c */ /* 0x000fe20003f64070 */
[----:B------:R-:W-:Y:S01]  /*09c0*/  IMAD.HI R16, R28, 0x2aaaaaab, RZ ;  /* 0x2aaaaaab1c107827 */ /* 0x000fe200078e02ff */
[----:B------:R-:W-:-:S02]  /*09d0*/  ISETP.GT.U32.AND P5, PT, R22, R13, PT ;  /* 0x0000000d1600720c */ /* 0x000fc40003fa4070 */
[----:B------:R-:W-:Y:S01]  /*09e0*/  ISETP.GE.AND P6, PT, R24, RZ, PT ;  /* 0x000000ff1800720c */ /* 0x000fe20003fc6270 */
[--C-:B------:R-:W-:Y:S01]  /*09f0*/  IMAD R4, R4, 0x40, R9.reuse ;  /* 0x0000004004047824 */ /* 0x100fe200078e0209 */
[----:B------:R-:W-:Y:S01]  /*0a00*/  SHF.R.U32.HI R21, RZ, 0x1f, R16 ;  /* 0x0000001fff157819 */ /* 0x000fe20000011610 */
[--C-:B------:R-:W-:Y:S01]  /*0a10*/  IMAD R6, R6, 0x40, R9.reuse ;  /* 0x0000004006067824 */ /* 0x100fe200078e0209 */
[----:B------:R-:W-:Y:S01]  /*0a20*/  LEA.HI R18, R18, R23, RZ, 0x17 ;  /* 0x0000001712127211 */ /* 0x000fe200078fb8ff */
[--C-:B------:R-:W-:Y:S01]  /*0a30*/  IMAD R8, R8, 0x40, R9.reuse ;  /* 0x0000004008087824 */ /* 0x100fe200078e0209 */
[----:B------:R-:W-:Y:S01]  /*0a40*/  LEA.HI R21, R16, R21, RZ, 0x17 ;  /* 0x0000001510157211 */ /* 0x000fe200078fb8ff */
[----:B------:R-:W-:Y:S02]  /*0a50*/  IMAD R9, R10, 0x40, R9 ;  /* 0x000000400a097824 */ /* 0x000fe400078e0209 */
[----:B------:R-:W-:-:S04]  /*0a60*/  IMAD.HI R10, R26, 0x2aaaaaab, RZ ;  /* 0x2aaaaaab1a0a7827 */ /* 0x000fc800078e02ff */
[----:B------:R-:W-:Y:S01]  /*0a70*/  @!P4 IMAD.IADD R14, R14, 0x1, -R22 ;  /* 0x000000010e0ec824 */ /* 0x000fe200078e0a16 */
[----:B------:R-:W-:Y:S01]  /*0a80*/  SHF.R.U32.HI R17, RZ, 0x1f, R10 ;  /* 0x0000001fff117819 */ /* 0x000fe2000001160a */
[--C-:B------:R-:W-:Y:S01]  /*0a90*/  @!P3 IMAD.IADD R15, R15, 0x1, -R22.reuse ;  /* 0x000000010f0fb824 */ /* 0x100fe200078e0a16 */
[----:B------:R-:W-:Y:S01]  /*0aa0*/  ISETP.NE.AND P3, PT, R0, RZ, PT ;  /* 0x000000ff0000720c */ /* 0x000fe20003f65270 */
[----:B------:R-:W-:Y:S01]  /*0ab0*/  @!P5 IMAD.IADD R13, R13, 0x1, -R22 ;  /* 0x000000010d0dd824 */ /* 0x000fe200078e0a16 */
[----:B------:R-:W-:Y:S01]  /*0ac0*/  LEA.HI R17, R10, R17, RZ, 0x17 ;  /* 0x000000110a117211 */ /* 0x000fe200078fb8ff */
[----:B------:R-:W-:Y:S01]  /*0ad0*/  IMAD R23, R12, -0xc00, R25 ;  /* 0xfffff4000c177824 */ /* 0x000fe200078e0219 */
[----:B------:R-:W-:Y:S01]  /*0ae0*/  LOP3.LUT R12, RZ, R0, RZ, 0x33, !PT ;  /* 0x00000000ff0c7212 */ /* 0x000fe200078e33ff */
[----:B------:R-:W1:Y:S01]  /*0af0*/  LDC.64 R24, c[0x0][0x210] ;  /* 0x00008400ff187b82 */ /* 0x000e620000000a00 */
[----:B------:R-:W-:Y:S01]  /*0b00*/  @!P0 IMAD.MOV R11, RZ, RZ, -R11 ;  /* 0x000000ffff0b8224 */ /* 0x000fe200078e0a0b */
[----:B------:R-:W-:Y:S01]  /*0b10*/  LOP3.LUT R10, R2, 0x38, RZ, 0xc0, !PT ;  /* 0x00000038020a7812 */ /* 0x000fe200078ec0ff */
[----:B------:R-:W-:-:S02]  /*0b20*/  @!P1 IMAD.MOV R14, RZ, RZ, -R14 ;  /* 0x000000ffff0e9224 */ /* 0x000fc400078e0a0e */
[----:B------:R-:W-:Y:S01]  /*0b30*/  @!P6 IMAD.MOV R15, RZ, RZ, -R15 ;  /* 0x000000ffff0fe224 */ /* 0x000fe200078e0a0f */
[C---:B------:R-:W-:Y:S01]  /*0b40*/  SEL R35, R12.reuse, R11, !P3 ;  /* 0x0000000b0c237207 */ /* 0x040fe20005800000 */
[----:B------:R-:W-:Y:S01]  /*0b50*/  @!P2 IMAD.MOV R13, RZ, RZ, -R13 ;  /* 0x000000ffff0da224 */ /* 0x000fe200078e0a0d */
[C---:B------:R-:W-:Y:S01]  /*0b60*/  SEL R37, R12.reuse, R14, !P3 ;  /* 0x0000000e0c257207 */ /* 0x040fe20005800000 */
[----:B------:R-:W-:Y:S01]  /*0b70*/  IMAD R27, R21, -0xc00, R28 ;  /* 0xfffff400151b7824 */ /* 0x000fe200078e021c */
[----:B------:R-:W-:Y:S01]  /*0b80*/  SEL R15, R12, R15, !P3 ;  /* 0x0000000f0c0f7207 */ /* 0x000fe20005800000 */
[----:B------:R-:W-:Y:S01]  /*0b90*/  IMAD R21, R20, 0xc00, RZ ;  /* 0x00000c0014157824 */ /* 0x000fe200078e02ff */
[----:B------:R-:W-:Y:S01]  /*0ba0*/  SEL R13, R12, R13, !P3 ;  /* 0x0000000d0c0d7207 */ /* 0x000fe20005800000 */
[----:B------:R-:W-:Y:S02]  /*0bb0*/  IMAD R19, R17, -0xc00, R26 ;  /* 0xfffff40011137824 */ /* 0x000fe400078e021a */
[----:B------:R-:W-:-:S04]  /*0bc0*/  IMAD.WIDE R16, R21, 0x2, RZ ;  /* 0x0000000215107825 */ /* 0x000fc800078e02ff */
[--C-:B------:R-:W-:Y:S02]  /*0bd0*/  IMAD R11, R23, 0xc00, R10.reuse ;  /* 0x00000c00170b7824 */ /* 0x100fe400078e020a */
[--C-:B------:R-:W-:Y:S02]  /*0be0*/  IMAD R19, R19, 0xc00, R10.reuse ;  /* 0x00000c0013137824 */ /* 0x100fe400078e020a */
[--C-:B------:R-:W-:Y:S02]  /*0bf0*/  IMAD R23, R35, 0xc00, R10.reuse ;  /* 0x00000c0023177824 */ /* 0x100fe400078e020a */
[--C-:B------:R-:W-:Y:S02]  /*0c00*/  IMAD R39, R15, 0xc00, R10.reuse ;  /* 0x00000c000f277824 */ /* 0x100fe400078e020a */
[--C-:B------:R-:W-:Y:S02]  /*0c10*/  IMAD R37, R37, 0xc00, R10.reuse ;  /* 0x00000c0025257824 */ /* 0x100fe400078e020a */
[----:B------:R-:W-:-:S02]  /*0c20*/  IMAD R35, R13, 0xc00, R10 ;  /* 0x00000c000d237824 */ /* 0x000fc400078e020a */
[----:B------:R-:W-:Y:S02]  /*0c30*/  IMAD R29, R18, -0xc00, R29 ;  /* 0xfffff400121d7824 */ /* 0x000fe400078e021d */
[----:B------:R-:W-:Y:S02]  /*0c40*/  IMAD R31, R27, 0xc00, R10 ;  /* 0x00000c001b1f7824 */ /* 0x000fe400078e020a */
[----:B------:R-:W-:-:S04]  /*0c50*/  IMAD.WIDE R12, R39, 0x2, R16 ;  /* 0x00000002270c7825 */ /* 0x000fc800078e0210 */
[----:B-----5:R-:W-:-:S04]  /*0c60*/  IMAD.WIDE R26, R19, 0x2, R32 ;  /* 0x00000002131a7825 */ /* 0x020fc800078e0220 */
[----:B------:R-:W-:-:S04]  /*0c70*/  IMAD.WIDE R14, R37, 0x2, R16 ;  /* 0x00000002250e7825 */ /* 0x000fc800078e0210 */
[----:B------:R-:W-:-:S04]  /*0c80*/  IMAD.WIDE R18, R35, 0x2, R16 ;  /* 0x0000000223127825 */ /* 0x000fc800078e0210 */
[----:B------:R-:W-:Y:S01]  /*0c90*/  IMAD R41, R29, 0xc00, R10 ;  /* 0x00000c001d297824 */ /* 0x000fe200078e020a */
[----:B------:R-:W-:Y:S01]  /*0ca0*/  IADD3 R10, P0, R12, UR6, RZ ;  /* 0x000000060c0a7c10 */ /* 0x000fe2000ff1e0ff */
[----:B------:R-:W-:Y:S01]  /*0cb0*/  IMAD.WIDE R28, R11, 0x2, R32 ;  /* 0x000000020b1c7825 */ /* 0x000fe200078e0220 */
[----:B------:R-:W-:Y:S02]  /*0cc0*/  IADD3 R11, P2, R14, UR6, RZ ;  /* 0x000000060e0b7c10 */ /* 0x000fe4000ff5e0ff */
[----:B------:R-:W-:Y:S01]  /*0cd0*/  IADD3 R12, P4, R18, UR6, RZ ;  /* 0x00000006120c7c10 */ /* 0x000fe2000ff9e0ff */
[----:B-1----:R-:W-:Y:S01]  /*0ce0*/  IMAD.WIDE R24, R21, 0x2, R24 ;  /* 0x0000000215187825 */ /* 0x002fe200078e0218 */
[----:B------:R-:W-:Y:S02]  /*0cf0*/  IADD3 R11, P3, R11, 0x200, RZ ;  /* 0x000002000b0b7810 */ /* 0x000fe40007f7e0ff */
[----:B------:R-:W-:Y:S01]  /*0d00*/  IADD3 R12, P5, R12, 0x200, RZ ;  /* 0x000002000c0c7810 */ /* 0x000fe20007fbe0ff */
[----:B------:R-:W-:Y:S01]  /*0d10*/  IMAD.WIDE R16, R23, 0x2, R16 ;  /* 0x0000000217107825 */ /* 0x000fe200078e0210 */
[----:B------:R-:W-:-:S02]  /*0d20*/  IADD3.X R14, RZ, UR7, R15, P3, P2 ;  /* 0x00000007ff0e7c10 */ /* 0x000fc40009fe440f */
[----:B------:R-:W-:Y:S01]  /*0d30*/  IADD3.X R15, RZ, UR7, R19, P5, P4 ;  /* 0x00000007ff0f7c10 */ /* 0x000fe2000afe8413 */
[--C-:B------:R-:W-:Y:S01]  /*0d40*/  IMAD.WIDE R18, R23, 0x2, R24.reuse ;  /* 0x0000000217127825 */ /* 0x100fe200078e0218 */
[----:B------:R-:W-:Y:S02]  /*0d50*/  IADD3 R10, P1, R10, 0x200, RZ ;  /* 0x000002000a0a7810 */ /* 0x000fe40007f3e0ff */
[----:B------:R-:W-:Y:S01]  /*0d60*/  IADD3 R95, P2, R28, 0x200, RZ ;  /* 0x000002001c5f7810 */ /* 0x000fe20007f5e0ff */
[----:B------:R-:W-:Y:S01]  /*0d70*/  IMAD.WIDE R20, R35, 0x2, R24 ;  /* 0x0000000223147825 */ /* 0x000fe200078e0218 */
[----:B------:R-:W-:Y:S02]  /*0d80*/  LEA R35, R9, UR14, 0x1 ;  /* 0x0000000e09237c11 */ /* 0x000fe4000f8e08ff */
[----:B------:R-:W-:Y:S01]  /*0d90*/  IADD3.X R13, RZ, UR7, R13, P1, P0 ;  /* 0x00000007ff0d7c10 */ /* 0x000fe20008fe040d */
[----:B------:R-:W-:Y:S01]  /*0da0*/  IMAD.WIDE R22, R37, 0x2, R24 ;  /* 0x0000000225167825 */ /* 0x000fe200078e0218 */
[----:B------:R-:W-:Y:S01]  /*0db0*/  LEA R37, R4, UR14, 0x1 ;  /* 0x0000000e04257c11 */ /* 0x000fe2000f8e08ff */
[----:B------:R-:W-:Y:S01]  /*0dc0*/  @!PT LDS RZ, [RZ] ;  /* 0x00000000fffff984 */ /* 0x000fe20000000800 */
[----:B------:R-:W-:Y:S01]  /*0dd0*/  @!PT LDS RZ, [RZ] ;  /* 0x00000000fffff984 */ /* 0x000fe20000000800 */
[----:B------:R-:W-:Y:S01]  /*0de0*/  @!PT LDS RZ, [RZ] ;  /* 0x00000000fffff984 */ /* 0x000fe20000000800 */
[----:B------:R-:W-:Y:S01]  /*0df0*/  LDGSTS.E.BYPASS.128 [R35], desc[UR18][R18.64] ;  /* 0x0000000012237fae */ /* 0x000fe2000b901c52 */
[----:B------:R-:W-:Y:S01]  /*0e00*/  IADD3 R16, P0, R16, UR6, RZ ;  /* 0x0000000610107c10 */ /* 0x000fe2000ff1e0ff */
[----:B------:R-:W-:-:S02]  /*0e10*/  IMAD.WIDE R30, R31, 0x2, R32 ;  /* 0x000000021f1e7825 */ /* 0x000fc400078e0220 */
[----:B------:R-:W-:Y:S01]  /*0e20*/  LDGSTS.E.BYPASS.128 [R37], desc[UR18][R20.64] ;  /* 0x0000000014257fae */ /* 0x000fe2000b901c52 */
[----:B------:R-:W-:Y:S01]  /*0e30*/  IADD3 R16, P1, R16, 0x200, RZ ;  /* 0x0000020010107810 */ /* 0x000fe20007f3e0ff */
[----:B------:R-:W-:Y:S01]  /*0e40*/  IMAD.WIDE R24, R39, 0x2, R24 ;  /* 0x0000000227187825 */ /* 0x000fe200078e0218 */
[----:B------:R-:W-:Y:S02]  /*0e50*/  LEA R39, R6, UR14, 0x1 ;  /* 0x0000000e06277c11 */ /* 0x000fe4000f8e08ff */
[----:B------:R-:W-:Y:S01]  /*0e60*/  IADD3.X R17, RZ, UR7, R17, P1, P0 ;  /* 0x00000007ff117c10 */ /* 0x000fe20008fe0411 */
[----:B------:R-:W-:Y:S01]  /*0e70*/  IMAD.WIDE R32, R41, 0x2, R32 ;  /* 0x0000000229207825 */ /* 0x000fe200078e0220 */
[----:B------:R-:W-:Y:S01]  /*0e80*/  LEA R41, R8, UR14, 0x1 ;  /* 0x0000000e08297c11 */ /* 0x000fe2000f8e08ff */
[----:B------:R-:W-:Y:S01]  /*0e90*/  LDGSTS.E.BYPASS.128 [R39], desc[UR18][R22.64] ;  /* 0x0000000016277fae */ /* 0x000fe2000b901c52 */
[----:B------:R-:W-:Y:S01]  /*0ea0*/  IADD3 R94, P0, R26, 0x200, RZ ;  /* 0x000002001a5e7810 */ /* 0x000fe20007f1e0ff */
[----:B------:R-:W-:Y:S01]  /*0eb0*/  IMAD.X R110, RZ, RZ, R29, P2 ;  /* 0x000000ffff6e7224 */ /* 0x000fe200010e061d */
[----:B------:R-:W-:Y:S01]  /*0ec0*/  IADD3 R106, P1, R30, 0x200, RZ ;  /* 0x000002001e6a7810 */ /* 0x000fe20007f3e0ff */
[----:B------:R-:W-:Y:S02]  /*0ed0*/  LDGSTS.E.BYPASS.128 [R41], desc[UR18][R24.64] ;  /* 0x0000000018297fae */ /* 0x000fe4000b901c52 */
[----:B------:R-:W-:Y:S01]  /*0ee0*/  IMAD.X R98, RZ, RZ, R27, P0 ;  /* 0x000000ffff627224 */ /* 0x000fe200000e061b */
[----:B------:R-:W-:Y:S01]  /*0ef0*/  IADD3 R102, P0, R32, 0x200, RZ ;  /* 0x0000020020667810 */ /* 0x000fe20007f1e0ff */
[----:B------:R-:W0:Y:S01]  /*0f00*/  LDGDEPBAR ;  /* 0x00000000000079af */ /* 0x000e220000000000 */
[----:B------:R-:W-:-:S03]  /*0f10*/  IMAD.X R108, RZ, RZ, R31, P1 ;  /* 0x000000ffff6c7224 */ /* 0x000fc600008e061f */
[----:B------:R-:W-:Y:S01]  /*0f20*/  LDGSTS.E.BYPASS.128 [R35+0x14000], desc[UR18][R26.64] ;  /* 0x140000001a237fae */ /* 0x000fe2000b901c52 */
[----:B------:R-:W-:-:S03]  /*0f30*/  IMAD.X R104, RZ, RZ, R33, P0 ;  /* 0x000000ffff687224 */ /* 0x000fc600000e0621 */
[----:B------:R-:W-:Y:S04]  /*0f40*/  LDGSTS.E.BYPASS.128 [R37+0x14000], desc[UR18][R28.64] ;  /* 0x140000001c257fae */ /* 0x000fe8000b901c52 */
[----:B------:R-:W-:Y:S04]  /*0f50*/  LDGSTS.E.BYPASS.128 [R39+0x14000], desc[UR18][R30.64] ;  /* 0x140000001e277fae */ /* 0x000fe8000b901c52 */
[----:B------:R-:W-:Y:S04]  /*0f60*/  LDGSTS.E.BYPASS.128 [R41+0x14000], desc[UR18][R32.64] ;  /* 0x1400000020297fae */ /* 0x000fe8000b901c52 */
[----:B------:R-:W0:Y:S01]  /*0f70*/  LDGDEPBAR ;  /* 0x00000000000079af */ /* 0x000e220000000000 */
[----:B------:R-:W-:Y:S06]  /*0f80*/  BAR.SYNC.DEFER_BLOCKING 0x0 ;  /* 0x0000000000007b1d */ /* 0x000fec0000010000 */
[----:B------:R-:W-:Y:S01]  /*0f90*/  @!PT LDS RZ, [RZ] ;  /* 0x00000000fffff984 */ /* 0x000fe20000000800 */
[----:B------:R-:W-:Y:S01]  /*0fa0*/  @!PT LDS RZ, [RZ] ;  /* 0x00000000fffff984 */ /* 0x000fe20000000800 */
[----:B------:R-:W-:Y:S01]  /*0fb0*/  @!PT LDS RZ, [RZ] ;  /* 0x00000000fffff984 */ /* 0x000fe20000000800 */
[----:B------:R-:W-:Y:S04]  /*0fc0*/  LDGSTS.E.BYPASS.128 [R35+0x4000], desc[UR18][R18.64+0x80] ;  /* 0x0400008012237fae */ /* 0x000fe8000b901c52 */
[----:B------:R-:W-:Y:S04]  /*0fd0*/  LDGSTS.E.BYPASS.128 [R37+0x4000], desc[UR18][R20.64+0x80] ;  /* 0x0400008014257fae */ /* 0x000fe8000b901c52 */
[----:B------:R-:W-:Y:S04]  /*0fe0*/  LDGSTS.E.BYPASS.128 [R39+0x4000], desc[UR18][R22.64+0x80] ;  /* 0x0400008016277fae */ /* 0x000fe8000b901c52 */
[----:B------:R-:W-:Y:S04]  /*0ff0*/  LDGSTS.E.BYPASS.128 [R41+0x4000], desc[UR18][R24.64+0x80] ;  /* 0x0400008018297fae */ /* 0x000fe8000b901c52 */
[----:B------:R-:W0:Y:S04]  /*1000*/  LDGDEPBAR ;  /* 0x00000000000079af */ /* 0x000e280000000000 */
[----:B------:R-:W-:Y:S04]  /*1010*/  LDGSTS.E.BYPASS.128 [R35+0x18000], desc[UR18][R26.64+0x80] ;  /* 0x180000801a237fae */ /* 0x000fe8000b901c52 */
        /* <DEDUP_REMOVED lines=22> */
[----:B------:R1:W-:Y:S04]  /*1180*/  LDGSTS.E.BYPASS.128 [R35+0xc000], desc[UR18][R18.64+0x180] ;  /* 0x0c00018012237fae */ /* 0x0003e8000b901c52 */
[----:B------:R-:W-:Y:S04]  /*1190*/  LDGSTS.E.BYPASS.128 [R37+0xc000], desc[UR18][R20.64+0x180] ;  /* 0x0c00018014257fae */ /* 0x000fe8000b901c52 */
[----:B------:R-:W-:Y:S04]  /*11a0*/  LDGSTS.E.BYPASS.128 [R39+0xc000], desc[UR18][R22.64+0x180] ;  /* 0x0c00018016277fae */ /* 0x000fe8000b901c52 */
[----:B------:R2:W-:Y:S01]  /*11b0*/  LDGSTS.E.BYPASS.128 [R41+0xc000], desc[UR18][R24.64+0x180] ;  /* 0x0c00018018297fae */ /* 0x0005e2000b901c52 */
[----:B-1----:R-:W-:-:S03]  /*11c0*/  IMAD.MOV.U32 R18, RZ, RZ, -0x40 ;  /* 0xffffffc0ff127424 */ /* 0x002fc600078e00ff */
[----:B------:R-:W0:Y:S04]  /*11d0*/  LDGDEPBAR ;  /* 0x00000000000079af */ /* 0x000e280000000000 */
[----:B------:R1:W-:Y:S04]  /*11e0*/  LDGSTS.E.BYPASS.128 [R35+0x20000], desc[UR18][R26.64+0x180] ;  /* 0x200001801a237fae */ /* 0x0003e8000b901c52 */
[----:B------:R3:W-:Y:S01]  /*11f0*/  LDGSTS.E.BYPASS.128 [R37+0x20000], desc[UR18][R28.64+0x180] ;  /* 0x200001801c257fae */ /* 0x0007e2000b901c52 */
[----:B--2---:R-:W-:-:S03]  /*1200*/  CS2R R24, SRZ ;  /* 0x0000000000187805 */ /* 0x004fc6000001ff00 */
[----:B------:R2:W-:Y:S04]  /*1210*/  LDGSTS.E.BYPASS.128 [R39+0x20000], desc[UR18][R30.64+0x180] ;  /* 0x200001801e277fae */ /* 0x0005e8000b901c52 */
[----:B------:R4:W-:Y:S01]  /*1220*/  LDGSTS.E.BYPASS.128 [R41+0x20000], desc[UR18][R32.64+0x180] ;  /* 0x2000018020297fae */ /* 0x0009e2000b901c52 */
[----:B-1----:R-:W-:Y:S02]  /*1230*/  CS2R R26, SRZ ;  /* 0x00000000001a7805 */ /* 0x002fe4000001ff00 */
[----:B------:R-:W-:Y:S01]  /*1240*/  CS2R R34, SRZ ;  /* 0x0000000000227805 */ /* 0x000fe2000001ff00 */
[----:B------:R-:W0:Y:S01]  /*1250*/  LDGDEPBAR ;  /* 0x00000000000079af */ /* 0x000e220000000000 */
[----:B---3--:R-:W-:Y:S02]  /*1260*/  CS2R R28, SRZ ;  /* 0x00000000001c7805 */ /* 0x008fe4000001ff00 */
[----:B------:R-:W-:-:S02]  /*1270*/  CS2R R36, SRZ ;  /* 0x0000000000247805 */ /* 0x000fc4000001ff00 */
[----:B--2---:R-:W-:Y:S02]  /*1280*/  CS2R R30, SRZ ;  /* 0x00000000001e7805 */ /* 0x004fe4000001ff00 */
[----:B------:R-:W-:Y:S02]  /*1290*/  CS2R R38, SRZ ;  /* 0x0000000000267805 */ /* 0x000fe4000001ff00 */
[----:B----4-:R-:W-:Y:S02]  /*12a0*/  CS2R R32, SRZ ;  /* 0x0000000000207805 */ /* 0x010fe4000001ff00 */
[----:B------:R-:W-:-:S07]  /*12b0*/  CS2R R40, SRZ ;  /* 0x0000000000287805 */ /* 0x000fce000001ff00 */
.L_x_0:
[----:B------:R-:W1:Y:S01]  /*12c0*/  SHFL.IDX PT, R19, R111, RZ, 0x1f ;  /* 0x00001fff6f137589 */ /* 0x000e6200000e0000 */
[----:B------:R-:W-:Y:S01]  /*12d0*/  UIADD3 UR16, UR16, 0x1, URZ ;  /* 0x0000000110107890 */ /* 0x000fe2000fffe03f */
[----:B------:R-:W-:-:S04]  /*12e0*/  DEPBAR.LE SB0, 0x6 ;  /* 0x000081800000791a */ /* 0x000fc80000000000 */
[----:B------:R-:W-:Y:S01]  /*12f0*/  UISETP.GE.AND UP0, UPT, UR16, 0x5, UPT ;  /* 0x000000051000788c */ /* 0x000fe2000bf06270 */
[----:B------:R-:W-:Y:S01]  /*1300*/  BAR.SYNC.DEFER_BLOCKING 0x0 ;  /* 0x0000000000007b1d */ /* 0x000fe20000010000 */
[----:B------:R-:W-:Y:S01]  /*1310*/  UIADD3 UR15, UR15, 0x1, URZ ;  /* 0x000000010f0f7890 */ /* 0x000fe2000fffe03f */
[----:B------:R-:W-:Y:S01]  /*1320*/  VIADD R101, R18, 0x40 ;  /* 0x0000004012657836 */ /* 0x000fe20000000000 */
[----:B------:R-:W-:Y:S01]  /*1330*/  USEL UR16, UR16, URZ, !UP0 ;  /* 0x0000003f10107287 */ /* 0x000fe2000c000000 */
[----:B------:R-:W-:Y:S02]  /*1340*/  IADD3 R92, P1, R16, UR4, RZ ;  /* 0x00000004105c7c10 */ /* 0x000fe4000ff3e0ff */
[----:B------:R-:W-:Y:S01]  /*1350*/  UMOV UR11, 0x40000040 ;  /* 0x40000040000b7882 */ /* 0x000fe20000000000 */
[----:B------:R-:W-:Y:S02]  /*1360*/  ISETP.GE.U32.AND P0, PT, R101, 0xb00, PT ;  /* 0x00000b006500780c */ /* 0x000fe40003f06070 */
[----:B------:R-:W-:-:S02]  /*1370*/  IADD3.X R93, R17, UR5, RZ, P1, !PT ;  /* 0x00000005115d7c10 */ /* 0x000fc40008ffe4ff */
[----:B------:R-:W-:Y:S02]  /*1380*/  IADD3 R22, P1, R11, UR4, RZ ;  /* 0x000000040b167c10 */ /* 0x000fe4000ff3e0ff */
[----:B------:R-:W-:Y:S02]  /*1390*/  IADD3 R96, P2, R12, UR4, RZ ;  /* 0x000000040c607c10 */ /* 0x000fe4000ff5e0ff */
[----:B------:R-:W-:Y:S02]  /*13a0*/  IADD3.X R23, R14, UR5, RZ, P1, !PT ;  /* 0x000000050e177c10 */ /* 0x000fe40008ffe4ff */
[----:B-1----:R-:W-:Y:S02]  /*13b0*/  R2UR UR6, R19 ;  /* 0x00000000130672ca */ /* 0x002fe400000e0000 */
[----:B------:R-:W-:Y:S02]  /*13c0*/  IADD3 R18, P1, R10, UR4, RZ ;  /* 0x000000040a127c10 */ /* 0x000fe4000ff3e0ff */
[----:B------:R-:W-:-:S02]  /*13d0*/  IADD3.X R97, R15, UR5, RZ, P2, !PT ;  /* 0x000000050f617c10 */ /* 0x000fc400097fe4ff */
[----:B------:R-:W-:Y:S01]  /*13e0*/  IADD3 R20, P2, R94, UR4, RZ ;  /* 0x000000045e147c10 */ /* 0x000fe2000ff5e0ff */
[----:B------:R-:W-:Y:S01]  /*13f0*/  WARPGROUP.ARRIVE ;  /* 0x00000000000079c5 */ /* 0x000fe20000000000 */
[----:B------:R-:W-:Y:S02]  /*1400*/  IADD3 R88, P3, R95, UR4, RZ ;  /* 0x000000045f587c10 */ /* 0x000fe4000ff7e0ff */
[----:B------:R-:W-:Y:S02]  /*1410*/  IADD3.X R19, R13, UR5, RZ, P1, !PT ;  /* 0x000000050d137c10 */ /* 0x000fe40008ffe4ff */
[----:B------:R-:W-:Y:S01]  /*1420*/  IADD3 R90, P1, R106, UR4, RZ ;  /* 0x000000046a5a7c10 */ /* 0x000fe2000ff3e0ff */
[----:B------:R-:W-:Y:S01]  /*1430*/  USHF.L.U32 UR7, UR6, 0x7, URZ ;  /* 0x0000000706077899 */ /* 0x000fe2000800063f */
[----:B------:R-:W-:Y:S01]  /*1440*/  IADD3.X R21, R98, UR5, RZ, P2, !PT ;  /* 0x0000000562157c10 */ /* 0x000fe200097fe4ff */
[----:B------:R-:W-:Y:S01]  /*1450*/  ULEA UR6, UR16, UR14, 0xe ;  /* 0x0000000e10067291 */ /* 0x000fe2000f8e703f */
[----:B------:R-:W-:Y:S01]  /*1460*/  IADD3.X R89, R110, UR5, RZ, P3, !PT ;  /* 0x000000056e597c10 */ /* 0x000fe20009ffe4ff */
[----:B------:R-:W-:Y:S01]  /*1470*/  ULOP3.LUT UR7, UR7, 0x380, URZ, 0xc0, !UPT ;  /* 0x0000038007077892 */ /* 0x000fe2000f8ec03f */
[----:B------:R-:W-:Y:S01]  /*1480*/  IADD3.X R91, R108, UR5, RZ, P1, !PT ;  /* 0x000000056c5b7c10 */ /* 0x000fe20008ffe4ff */
[----:B------:R-:W-:-:S02]  /*1490*/  USHF.R.U32.HI UR8, URZ, 0x4, UR6 ;  /* 0x000000043f087899 */ /* 0x000fc40008011606 */
[----:B------:R-:W-:Y:S02]  /*14a0*/  UIADD3 UR6, UR6, 0x14000, URZ ;  /* 0x0001400006067890 */ /* 0x000fe4000fffe03f */
[----:B------:R-:W-:Y:S02]  /*14b0*/  ULOP3.LUT UR8, UR8, 0x3fff, URZ, 0xc0, !UPT ;  /* 0x00003fff08087892 */ /* 0x000fe4000f8ec03f */
[----:B------:R-:W-:Y:S02]  /*14c0*/  USHF.R.U32.HI UR6, URZ, 0x4, UR6 ;  /* 0x000000043f067899 */ /* 0x000fe40008011606 */
[----:B------:R-:W-:Y:S02]  /*14d0*/  UIADD3 UR12, UP0, UR7, UR8, URZ ;  /* 0x00000008070c7290 */ /* 0x000fe4000ff1e03f */
[----:B------:R-:W-:Y:S02]  /*14e0*/  ULOP3.LUT UR6, UR6, 0x3fff, URZ, 0xc0, !UPT ;  /* 0x00003fff06067892 */ /* 0x000fe4000f8ec03f */
[----:B------:R-:W-:-:S02]  /*14f0*/  UIADD3.X UR13, URZ, URZ, URZ, UP0, !UPT ;  /* 0x0000003f3f0d7290 */ /* 0x000fc400087fe43f */
[----:B------:R-:W-:Y:S02]  /*1500*/  ULOP3.LUT UR10, UR6, 0x4000000, URZ, 0xfc, !UPT ;  /* 0x04000000060a7892 */ /* 0x000fe4000f8efc3f */
[----:B------:R-:W-:Y:S02]  /*1510*/  ULOP3.LUT UR8, UR12, 0x4000000, URZ, 0xfc, !UPT ;  /* 0x040000000c087892 */ /* 0x000fe4000f8efc3f */
[----:B------:R-:W-:Y:S01]  /*1520*/  ULOP3.LUT UR9, UR13, 0x40000040, URZ, 0xfc, !UPT ;  /* 0x400000400d097892 */ /* 0x000fe2000f8efc3f */
[----:B------:R-:W-:Y:S01]  /*1530*/  UMOV UR7, URZ ;  /* 0x0000003f00077c82 */ /* 0x000fe20008000000 */
[----:B------:R-:W-:-:S04]  /*1540*/  UISETP.GE.AND UP0, UPT, UR15, 0x5, UPT ;  /* 0x000000050f00788c */ /* 0x000fc8000bf06270 */
[----:B------:R-:W-:-:S03]  /*1550*/  USEL UR15, UR15, URZ, !UP0 ;  /* 0x0000003f0f0f7287 */ /* 0x000fc6000c000000 */
[----:B------:R-:W-:Y:S01]  /*1560*/  HGMMA.64x128x16.F32.BF16 R24, gdesc[UR8], R24 ;  /* 0x01e00000081879f0 */ /* 0x000fe20008701818 */
[----:B------:R-:W-:Y:S01]  /*1570*/  UMOV UR8, 0x4000002 ;  /* 0x0400000200087882 */ /* 0x000fe20000000000 */
[----:B------:R-:W-:Y:S02]  /*1580*/  UMOV UR9, 0x40000040 ;  /* 0x4000004000097882 */ /* 0x000fe40000000000 */
[----:B------:R-:W-:Y:S02]  /*1590*/  UIADD3.64 UR10, UR6, UR8, URZ ;  /* 0x00000008060a7297 */ /* 0x000fe4000fffe03f */
[----:B------:R-:W-:-:S09]  /*15a0*/  UIADD3.64 UR8, UR12, UR8, URZ ;  /* 0x000000080c087297 */ /* 0x000fd2000fffe03f */
        /* <DEDUP_REMOVED lines=9> */
[----:B------:R-:W-:Y:S02]  /*1640*/  UIADD3.64 UR8, UR12, UR8, URZ ;  /* 0x000000080c087297 */ /* 0x000fe4000fffe03f */
[----:B------:R-:W-:-:S06]  /*1650*/  ULEA UR6, UR15, UR14, 0xe ;  /* 0x0000000e0f067291 */ /* 0x000fcc000f8e703f */
[----:B------:R-:W-:Y:S02]  /*1660*/  LEA R103, R9, UR6, 0x1 ;  /* 0x0000000609677c11 */ /* 0x000fe4000f8e08ff */
[----:B------:R-:W-:Y:S02]  /*1670*/  LEA R105, R4, UR6, 0x1 ;  /* 0x0000000604697c11 */ /* 0x000fe4000f8e08ff */
[----:B------:R-:W-:Y:S02]  /*1680*/  LEA R107, R6, UR6, 0x1 ;  /* 0x00000006066b7c11 */ /* 0x000fe4000f8e08ff */
[----:B------:R-:W-:Y:S01]  /*1690*/  LEA R109, R8, UR6, 0x1 ;  /* 0x00000006086d7c11 */ /* 0x000fe2000f8e08ff */
[----:B------:R-:W-:Y:S03]  /*16a0*/  HGMMA.64x128x16.F32.BF16 R24, gdesc[UR8], R24, gsb0 ;  /* 0x01e00000081879f0 */ /* 0x000fe60008001818 */
[----:B------:R-:W-:-:S02]  /*16b0*/  WARPGROUP.DEPBAR.LE gsb0, 0x1 ;  /* 0x00008000000079c5 */ /* 0x000fc40000010100 */
[----:B------:R-:W-:Y:S06]  /*16c0*/  BAR.SYNC.DEFER_BLOCKING 0x0 ;  /* 0x0000000000007b1d */ /* 0x000fec0000010000 */
[----:B------:R-:W-:Y:S01]  /*16d0*/  @!PT LDS RZ, [RZ] ;  /* 0x00000000fffff984 */ /* 0x000fe20000000800 */
[----:B------:R-:W-:Y:S01]  /*16e0*/  @!PT LDS RZ, [RZ] ;  /* 0x00000000fffff984 */ /* 0x000fe20000000800 */
[----:B------:R-:W-:Y:S01]  /*16f0*/  @!PT LDS RZ, [RZ] ;  /* 0x00000000fffff984 */ /* 0x000fe20000000800 */
[----:B------:R1:W-:Y:S04]  /*1700*/  LDGSTS.E.BYPASS.128 [R103], desc[UR18][R92.64], !P0 ;  /* 0x000000005c677fae */ /* 0x0003e8000c101c52 */
[----:B------:R-:W-:Y:S04]  /*1710*/  LDGSTS.E.BYPASS.128 [R105], desc[UR18][R96.64], !P0 ;  /* 0x0000000060697fae */ /* 0x000fe8000c101c52 */
[----:B------:R-:W-:Y:S01]  /*1720*/  LDGSTS.E.BYPASS.128 [R107], desc[UR18][R22.64], !P0 ;  /* 0x00000000166b7fae */ /* 0x000fe2000c101c52 */
[----:B-1----:R-:W-:-:S03]  /*1730*/  IADD3 R92, P4, R102, UR4, RZ ;  /* 0x00000004665c7c10 */ /* 0x002fc6000ff9e0ff */
[----:B------:R1:W-:Y:S01]  /*1740*/  LDGSTS.E.BYPASS.128 [R109], desc[UR18][R18.64], !P0 ;  /* 0x00000000126d7fae */ /* 0x0003e2000c101c52 */
[----:B------:R-:W-:Y:S01]  /*1750*/  UIADD3 UR4, UP0, UR4, 0x80, URZ ;  /* 0x0000008004047890 */ /* 0x000fe2000ff1e03f */
[----:B------:R-:W-:Y:S02]  /*1760*/  IADD3.X R93, R104, UR5, RZ, P4, !PT ;  /* 0x00000005685d7c10 */ /* 0x000fe4000a7fe4ff */
[----:B------:R-:W0:Y:S01]  /*1770*/  LDGDEPBAR ;  /* 0x00000000000079af */ /* 0x000e220000000000 */
[----:B------:R-:W-:-:S03]  /*1780*/  UIADD3.X UR5, URZ, UR5, URZ, UP0, !UPT ;  /* 0x000000053f057290 */ /* 0x000fc600087fe43f */
[----:B------:R2:W-:Y:S04]  /*1790*/  LDGSTS.E.BYPASS.128 [R103+0x14000], desc[UR18][R20.64], !P0 ;  /* 0x1400000014677fae */ /* 0x0005e8000c101c52 */
[----:B------:R2:W-:Y:S01]  /*17a0*/  LDGSTS.E.BYPASS.128 [R105+0x14000], desc[UR18][R88.64], !P0 ;  /* 0x1400000058697fae */ /* 0x0005e2000c101c52 */
[----:B-1----:R-:W-:-:S03]  /*17b0*/  IMAD.MOV.U32 R18, RZ, RZ, R101 ;  /* 0x000000ffff127224 */ /* 0x002fc600078e0065 */
[----:B------:R2:W-:Y:S04]  /*17c0*/  LDGSTS.E.BYPASS.128 [R107+0x14000], desc[UR18][R90.64], !P0 ;  /* 0x140000005a6b7fae */ /* 0x0005e8000c101c52 */
[----:B------:R2:W-:Y:S01]  /*17d0*/  LDGSTS.E.BYPASS.128 [R109+0x14000], desc[UR18][R92.64], !P0 ;  /* 0x140000005c6d7fae */ /* 0x0005e2000c101c52 */
[----:B------:R-:W-:-:S03]  /*17e0*/  ISETP.GE.U32.AND P0, PT, R101, 0xbc0, PT ;  /* 0x00000bc06500780c */ /* 0x000fc60003f06070 */
[----:B------:R-:W0:Y:S10]  /*17f0*/  LDGDEPBAR ;  /* 0x00000000000079af */ /* 0x000e340000000000 */
[----:B--2---:R-:W-:Y:S05]  /*1800*/  @!P0 BRA `(.L_x_0) ;  /* 0xfffffff800ac8947 */ /* 0x004fea000383ffff */
[----:B------:R-:W-:Y:S02]  /*1810*/  WARPGROUP.DEPBAR.LE gsb0, 0x0 ;  /* 0x00008000000079c5 */ /* 0x000fe40000010000 */
[----:B------:R-:W-:-:S04]  /*1820*/  DEPBAR.LE SB0, 0x0 ;  /* 0x000080000000791a */ /* 0x000fc80000000000 */
[----:B------:R-:W-:Y:S02]  /*1830*/  SHF.R.U32.HI R4, RZ, 0x1, R7 ;  /* 0x00000001ff047819 */ /* 0x000fe40000011607 */
[----:B------:R-:W-:Y:S02]  /*1840*/  LOP3.LUT R7, R7, 0xf, RZ, 0xc0, !PT ;  /* 0x0000000f07077812 */ /* 0x000fe400078ec0ff */
[----:B------:R-:W-:Y:S02]  /*1850*/  LOP3.LUT R4, R4, 0x8, RZ, 0xc0, !PT ;  /* 0x0000000804047812 */ /* 0x000fe400078ec0ff */
[----:B------:R-:W-:Y:S02]  /*1860*/  LOP3.LUT R99, R99, 0x7, RZ, 0xc0, !PT ;  /* 0x0000000763637812 */ /* 0x000fe400078ec0ff */
[----:B------:R-:W-:Y:S01]  /*1870*/  F2FP.BF16.F32.PACK_AB R24, R25, R24 ;  /* 0x000000181918723e */ /* 0x000fe200000010ff */
[----:B------:R-:W-:Y:S01]  /*1880*/  IMAD R4, R7, 0x88, R4 ;  /* 0x0000008807047824 */ /* 0x000fe200078e0204 */
[----:B------:R-:W-:Y:S01]  /*1890*/  F2FP.BF16.F32.PACK_AB R25, R27, R26 ;  /* 0x0000001a1b19723e */ /* 0x000fe200000010ff */
[----:B------:R-:W-:Y:S01]  /*18a0*/  IMAD.SHL.U32 R9, R99, 0x2, RZ ;  /* 0x0000000263097824 */ /* 0x000fe200078e00ff */
[----:B------:R-:W-:Y:S01]  /*18b0*/  F2FP.BF16.F32.PACK_AB R32, R33, R32 ;  /* 0x000000202120723e */ /* 0x000fe200000010ff */
[----:B------:R-:W-:Y:S01]  /*18c0*/  IMAD R99, R99, 0x880, R4 ;  /* 0x0000088063637824 */ /* 0x000fe200078e0204 */
[----:B------:R-:W-:Y:S01]  /*18d0*/  F2FP.BF16.F32.PACK_AB R26, R29, R28 ;  /* 0x0000001c1d1a723e */ /* 0x000fe200000010ff */
[----:B------:R-:W1:Y:S01]  /*18e0*/  LDC.64 R6, c[0x0][0x220] ;  /* 0x00008800ff067b82 */ /* 0x000e620000000a00 */
[----:B------:R-:W-:-:S02]  /*18f0*/  F2FP.BF16.F32.PACK_AB R27, R31, R30 ;  /* 0x0000001e1f1b723e */ /* 0x000fc400000010ff */
[----:B------:R-:W-:Y:S02]  /*1900*/  F2FP.BF16.F32.PACK_AB R33, R35, R34 ;  /* 0x000000222321723e */ /* 0x000fe400000010ff */
[----:B------:R-:W-:Y:S02]  /*1910*/  F2FP.BF16.F32.PACK_AB R40, R41, R40 ;  /* 0x000000282928723e */ /* 0x000fe400000010ff */
[----:B------:R-:W-:Y:S01]  /*1920*/  LEA R99, R99, UR14, 0x1 ;  /* 0x0000000e63637c11 */ /* 0x000fe2000f8e08ff */
[----:B------:R-:W-:Y:S01]  /*1930*/  BAR.SYNC.DEFER_BLOCKING 0x0 ;  /* 0x0000000000007b1d */ /* 0x000fe20000010000 */
[----:B------:R-:W-:Y:S02]  /*1940*/  F2FP.BF16.F32.PACK_AB R34, R37, R36 ;  /* 0x000000242522723e */ /* 0x000fe400000010ff */
[----:B------:R-:W-:Y:S02]  /*1950*/  F2FP.BF16.F32.PACK_AB R35, R39, R38 ;  /* 0x000000262723723e */ /* 0x000fe400000010ff */
[----:B------:R-:W-:-:S02]  /*1960*/  F2FP.BF16.F32.PACK_AB R41, R43, R42 ;  /* 0x0000002a2b29723e */ /* 0x000fc400000010ff */
[----:B------:R-:W-:Y:S02]  /*1970*/  F2FP.BF16.F32.PACK_AB R48, R49, R48 ;  /* 0x000000303130723e */ /* 0x000fe400000010ff */
[----:B------:R-:W-:Y:S02]  /*1980*/  F2FP.BF16.F32.PACK_AB R42, R45, R44 ;  /* 0x0000002c2d2a723e */ /* 0x000fe400000010ff */
[----:B------:R-:W-:Y:S02]  /*1990*/  F2FP.BF16.F32.PACK_AB R43, R47, R46 ;  /* 0x0000002e2f2b723e */ /* 0x000fe400000010ff */
[----:B------:R-:W-:Y:S02]  /*19a0*/  F2FP.BF16.F32.PACK_AB R49, R51, R50 ;  /* 0x000000323331723e */ /* 0x000fe400000010ff */
[----:B------:R-:W-:Y:S02]  /*19b0*/  F2FP.BF16.F32.PACK_AB R56, R57, R56 ;  /* 0x000000383938723e */ /* 0x000fe400000010ff */
[----:B------:R-:W-:-:S02]  /*19c0*/  F2FP.BF16.F32.PACK_AB R50, R53, R52 ;  /* 0x000000343532723e */ /* 0x000fc400000010ff */
[----:B------:R-:W-:Y:S02]  /*19d0*/  F2FP.BF16.F32.PACK_AB R51, R55, R54 ;  /* 0x000000363733723e */ /* 0x000fe400000010ff */
[----:B------:R-:W-:Y:S02]  /*19e0*/  F2FP.BF16.F32.PACK_AB R57, R59, R58 ;  /* 0x0000003a3b39723e */ /* 0x000fe400000010ff */
[----:B------:R-:W-:Y:S01]  /*19f0*/  F2FP.BF16.F32.PACK_AB R64, R65, R64 ;  /* 0x000000404140723e */ /* 0x000fe200000010ff */
[----:B------:R-:W-:Y:S01]  /*1a00*/  STSM.16.M88.4 [R99], R24 ;  /* 0x0000001863007844 */ /* 0x000fe20000000200 */
[----:B------:R-:W-:Y:S02]  /*1a10*/  F2FP.BF16.F32.PACK_AB R58, R61, R60 ;  /* 0x0000003c3d3a723e */ /* 0x000fe400000010ff */
[----:B------:R-:W-:Y:S01]  /*1a20*/  F2FP.BF16.F32.PACK_AB R59, R63, R62 ;  /* 0x0000003e3f3b723e */ /* 0x000fe200000010ff */
[----:B------:R2:W-:Y:S01]  /*1a30*/  STSM.16.M88.4 [R99+0x20], R32 ;  /* 0x0000202063007844 */ /* 0x0005e20000000200 */
[----:B------:R-:W-:-:S02]  /*1a40*/  F2FP.BF16.F32.PACK_AB R65, R67, R66 ;  /* 0x000000424341723e */ /* 0x000fc400000010ff */
[----:B------:R-:W-:Y:S01]  /*1a50*/  F2FP.BF16.F32.PACK_AB R72, R73, R72 ;  /* 0x000000484948723e */ /* 0x000fe200000010ff */
[----:B------:R-:W-:Y:S01]  /*1a60*/  STSM.16.M88.4 [R99+0x40], R40 ;  /* 0x0000402863007844 */ /* 0x000fe20000000200 */
[----:B------:R-:W-:Y:S02]  /*1a70*/  F2FP.BF16.F32.PACK_AB R66, R69, R68 ;  /* 0x000000444542723e */ /* 0x000fe400000010ff */
[----:B------:R-:W-:Y:S01]  /*1a80*/  F2FP.BF16.F32.PACK_AB R67, R71, R70 ;  /* 0x000000464743723e */ /* 0x000fe200000010ff */
[----:B------:R-:W-:Y:S01]  /*1a90*/  STSM.16.M88.4 [R99+0x60], R48 ;  /* 0x0000603063007844 */ /* 0x000fe20000000200 */
[----:B------:R-:W-:Y:S02]  /*1aa0*/  F2FP.BF16.F32.PACK_AB R73, R75, R74 ;  /* 0x0000004a4b49723e */ /* 0x000fe400000010ff */
[----:B------:R-:W-:Y:S01]  /*1ab0*/  F2FP.BF16.F32.PACK_AB R80, R81, R80 ;  /* 0x000000505150723e */ /* 0x000fe200000010ff */
[----:B------:R-:W-:Y:S01]  /*1ac0*/  STSM.16.M88.4 [R99+0x80], R56 ;  /* 0x0000803863007844 */ /* 0x000fe20000000200 */
[----:B------:R-:W-:-:S02]  /*1ad0*/  F2FP.BF16.F32.PACK_AB R74, R77, R76 ;  /* 0x0000004c4d4a723e */ /* 0x000fc400000010ff */
[----:B------:R-:W-:Y:S01]  /*1ae0*/  F2FP.BF16.F32.PACK_AB R75, R79, R78 ;  /* 0x0000004e4f4b723e */ /* 0x000fe200000010ff */
[----:B------:R-:W-:Y:S01]  /*1af0*/  STSM.16.M88.4 [R99+0xa0], R64 ;  /* 0x0000a04063007844 */ /* 0x000fe20000000200 */
[----:B------:R-:W-:Y:S02]  /*1b00*/  F2FP.BF16.F32.PACK_AB R81, R83, R82 ;  /* 0x000000525351723e */ /* 0x000fe400000010ff */
[----:B------:R-:W-:Y:S01]  /*1b10*/  F2FP.BF16.F32.PACK_AB R82, R85, R84 ;  /* 0x000000545552723e */ /* 0x000fe200000010ff */
[----:B------:R-:W-:Y:S01]  /*1b20*/  STSM.16.M88.4 [R99+0xc0], R72 ;  /* 0x0000c04863007844 */ /* 0x000fe20000000200 */
[----:B------:R-:W-:Y:S02]  /*1b30*/  F2FP.BF16.F32.PACK_AB R83, R87, R86 ;  /* 0x000000565753723e */ /* 0x000fe400000010ff */
[----:B------:R-:W-:Y:S02]  /*1b40*/  LOP3.LUT R9, R9, R100, RZ, 0xfc, !PT ;  /* 0x0000006409097212 */ /* 0x000fe400078efcff */
[----:B------:R-:W-:Y:S01]  /*1b50*/  LOP3.LUT R4, R2, 0x78, RZ, 0xc0, !PT ;  /* 0x0000007802047812 */ /* 0x000fe200078ec0ff */
[----:B------:R-:W-:Y:S01]  /*1b60*/  STSM.16.M88.4 [R99+0xe0], R80 ;  /* 0x0000e05063007844 */ /* 0x000fe20000000200 */
[----:B------:R-:W-:-:S02]  /*1b70*/  LOP3.LUT R2, R5, 0x78, R2, 0xf8, !PT ;  /* 0x0000007805027812 */ /* 0x000fc400078ef802 */
[----:B------:R-:W-:Y:S01]  /*1b80*/  LOP3.LUT R5, R3, 0x10, RZ, 0xfc, !PT ;  /* 0x0000001003057812 */ /* 0x000fe200078efcff */
[----:B------:R-:W-:Y:S01]  /*1b90*/  IMAD R4, R9, 0x88, R4 ;  /* 0x0000008809047824 */ /* 0x000fe200078e0204 */
[----:B------:R-:W-:Y:S01]  /*1ba0*/  BAR.SYNC.DEFER_BLOCKING 0x0 ;  /* 0x0000000000007b1d */ /* 0x000fe20000010000 */
[----:B------:R-:W-:Y:S01]  /*1bb0*/  ISETP.GE.AND P0, PT, R2, 0xc00, PT ;  /* 0x00000c000200780c */ /* 0x000fe20003f06270 */
[C---:B------:R-:W-:Y:S01]  /*1bc0*/  IMAD R37, R3.reuse, 0xc00, R2 ;  /* 0x00000c0003257824 */ /* 0x040fe200078e0202 */
[----:B------:R-:W-:Y:S02]  /*1bd0*/  LOP3.LUT R29, R3, 0x20, RZ, 0xfc, !PT ;  /* 0x00000020031d7812 */ /* 0x000fe400078efcff */
[----:B------:R-:W-:Y:S01]  /*1be0*/  LEA R36, R4, UR14, 0x1 ;  /* 0x0000000e04247c11 */ /* 0x000fe2000f8e08ff */
[----:B--2---:R-:W-:Y:S01]  /*1bf0*/  VIADD R35, R37, 0xc000 ;  /* 0x0000c00025237836 */ /* 0x004fe20000000000 */
[----:B------:R-:W-:Y:S01]  /*1c00*/  ISETP.LT.AND P1, PT, R3, R0, !P0 ;  /* 0x000000000300720c */ /* 0x000fe20004721270 */
[----:B------:R-:W-:Y:S01]  /*1c10*/  VIADD R39, R37, 0x48000 ;  /* 0x0004800025277836 */ /* 0x000fe20000000000 */
[----:B------:R-:W-:-:S02]  /*1c20*/  LOP3.LUT R31, R3, 0x30, RZ, 0xfc, !PT ;  /* 0x00000030031f7812 */ /* 0x000fc400078efcff */
[----:B------:R-:W-:Y:S02]  /*1c30*/  LOP3.LUT R33, R3, 0x40, RZ, 0xfc, !PT ;  /* 0x0000004003217812 */ /* 0x000fe400078efcff */
[-C--:B------:R-:W-:Y:S01]  /*1c40*/  ISETP.LT.AND P6, PT, R5, R0.reuse, !P0 ;  /* 0x000000000500720c */ /* 0x080fe200047c1270 */
[----:B-1----:R-:W-:Y:S01]  /*1c50*/  IMAD.WIDE R4, R37, 0x2, R6 ;  /* 0x0000000225047825 */ /* 0x002fe200078e0206 */
[-C--:B------:R-:W-:Y:S02]  /*1c60*/  ISETP.LT.AND P5, PT, R29, R0.reuse, !P0 ;  /* 0x000000001d00720c */ /* 0x080fe400047a1270 */
[-C--:B------:R-:W-:Y:S02]  /*1c70*/  ISETP.LT.AND P4, PT, R31, R0.reuse, !P0 ;  /* 0x000000001f00720c */ /* 0x080fe40004781270 */
[----:B------:R-:W-:Y:S02]  /*1c80*/  LOP3.LUT R29, R3, 0x50, RZ, 0xfc, !PT ;  /* 0x00000050031d7812 */ /* 0x000fe400078efcff */
[----:B------:R-:W-:-:S02]  /*1c90*/  ISETP.LT.AND P3, PT, R33, R0, !P0 ;  /* 0x000000002100720c */ /* 0x000fc40004761270 */
[C---:B------:R-:W-:Y:S01]  /*1ca0*/  LOP3.LUT R31, R3.reuse, 0x60, RZ, 0xfc, !PT ;  /* 0x00000060031f7812 */ /* 0x040fe200078efcff */
[----:B------:R-:W1:Y:S01]  /*1cb0*/  LDS.128 R44, [R36] ;  /* 0x00000000242c7984 */ /* 0x000e620000000c00 */
[----:B------:R-:W-:Y:S01]  /*1cc0*/  LOP3.LUT R33, R3, 0x70, RZ, 0xfc, !PT ;  /* 0x0000007003217812 */ /* 0x000fe200078efcff */
[----:B------:R-:W-:Y:S01]  /*1cd0*/  IMAD.WIDE R2, R35, 0x2, R6 ;  /* 0x0000000223027825 */ /* 0x000fe200078e0206 */
[----:B------:R-:W-:Y:S01]  /*1ce0*/  ISETP.LT.AND P2, PT, R29, R0, !P0 ;  /* 0x000000001d00720c */ /* 0x000fe20004741270 */
[----:B------:R-:W2:Y:S02]  /*1cf0*/  LDS.128 R52, [R36+0x1100] ;  /* 0x0011000024347984 */ /* 0x000ea40000000c00 */
[C---:B------:R-:W-:Y:S02]  /*1d00*/  VIADD R29, R37.reuse, 0x18000 ;  /* 0x00018000251d7836 */ /* 0x040fe40000000000 */
[----:B------:R-:W3:Y:S01]  /*1d10*/  LDS.128 R24, [R36+0x2200] ;  /* 0x0022000024187984 */ /* 0x000ee20000000c00 */
[----:B------:R-:W-:-:S02]  /*1d20*/  VIADD R35, R37, 0x3c000 ;  /* 0x0003c00025237836 */ /* 0x000fc40000000000 */
[--C-:B------:R-:W-:Y:S01]  /*1d30*/  IMAD.WIDE R28, R29, 0x2, R6.reuse ;  /* 0x000000021d1c7825 */ /* 0x100fe200078e0206 */
[----:B------:R-:W4:Y:S04]  /*1d40*/  LDS.128 R20, [R36+0x3300] ;  /* 0x0033000024147984 */ /* 0x000f280000000c00 */
[----:B------:R-:W5:Y:S04]  /*1d50*/  LDS.128 R16, [R36+0x4400] ;  /* 0x0044000024107984 */ /* 0x000f680000000c00 */
[----:B------:R-:W5:Y:S04]  /*1d60*/  LDS.128 R12, [R36+0x5500] ;  /* 0x00550000240c7984 */ /* 0x000f680000000c00 */
[----:B------:R-:W5:Y:S04]  /*1d70*/  LDS.128 R8, [R36+0x6600] ;  /* 0x0066000024087984 */ /* 0x000f680000000c00 */
[----:B-1----:R1:W-:Y:S01]  /*1d80*/  @P1 STG.E.128 desc[UR18][R4.64], R44 ;  /* 0x0000002c04001986 */ /* 0x0023e2000c101d12 */
[-C--:B------:R-:W-:Y:S01]  /*1d90*/  ISETP.LT.AND P1, PT, R31, R0.reuse, !P0 ;  /* 0x000000001f00720c */ /* 0x080fe20004721270 */
[----:B------:R-:W-:Y:S01]  /*1da0*/  VIADD R31, R37, 0x24000 ;  /* 0x00024000251f7836 */ /* 0x000fe20000000000 */
[----:B------:R-:W-:Y:S01]  /*1db0*/  ISETP.LT.AND P0, PT, R33, R0, !P0 ;  /* 0x000000002100720c */ /* 0x000fe20004701270 */
[----:B------:R-:W-:Y:S01]  /*1dc0*/  VIADD R33, R37, 0x30000 ;  /* 0x0003000025217836 */ /* 0x000fe20000000000 */
[----:B--2---:R2:W-:Y:S01]  /*1dd0*/  @P6 STG.E.128 desc[UR18][R2.64], R52 ;  /* 0x0000003402006986 */ /* 0x0045e2000c101d12 */
[----:B------:R-:W-:-:S03]  /*1de0*/  IMAD.WIDE R30, R31, 0x2, R6 ;  /* 0x000000021f1e7825 */ /* 0x000fc600078e0206 */
[----:B---3--:R2:W-:Y:S04]  /*1df0*/  @P5 STG.E.128 desc[UR18][R28.64], R24 ;  /* 0x000000181c005986 */ /* 0x0085e8000c101d12 */
[----:B----4-:R2:W-:Y:S01]  /*1e00*/  @P4 STG.E.128 desc[UR18][R30.64], R20 ;  /* 0x000000141e004986 */ /* 0x0105e2000c101d12 */
[----:B-1----:R-:W-:-:S04]  /*1e10*/  IMAD.WIDE R4, R33, 0x2, R6 ;  /* 0x0000000221047825 */ /* 0x002fc800078e0206 */
[--C-:B------:R-:W-:Y:S01]  /*1e20*/  IMAD.WIDE R32, R35, 0x2, R6.reuse ;  /* 0x0000000223207825 */ /* 0x100fe200078e0206 */
[----:B-----5:R2:W-:Y:S03]  /*1e30*/  @P3 STG.E.128 desc[UR18][R4.64], R16 ;  /* 0x0000001004003986 */ /* 0x0205e6000c101d12 */
[----:B------:R-:W-:Y:S01]  /*1e40*/  IMAD.WIDE R34, R39, 0x2, R6 ;  /* 0x0000000227227825 */ /* 0x000fe200078e0206 */
[----:B------:R2:W-:Y:S04]  /*1e50*/  @P2 STG.E.128 desc[UR18][R32.64], R12 ;  /* 0x0000000c20002986 */ /* 0x0005e8000c101d12 */
[----:B------:R2:W-:Y:S01]  /*1e60*/  @P1 STG.E.128 desc[UR18][R34.64], R8 ;  /* 0x0000000822001986 */ /* 0x0005e2000c101d12 */
[----:B------:R-:W-:Y:S05]  /*1e70*/  @!P0 EXIT ;  /* 0x000000000000894d */ /* 0x000fea0003800000 */
[----:B--2---:R-:W1:Y:S01]  /*1e80*/  LDS.128 R8, [R36+0x7700] ;  /* 0x0077000024087984 */ /* 0x004e620000000c00 */
[----:B------:R-:W-:-:S04]  /*1e90*/  VIADD R37, R37, 0x54000 ;  /* 0x0005400025257836 */ /* 0x000fc80000000000 */
[----:B------:R-:W-:-:S05]  /*1ea0*/  IMAD.WIDE R6, R37, 0x2, R6 ;  /* 0x0000000225067825 */ /* 0x000fca00078e0206 */
[----:B-1----:R-:W-:Y:S01]  /*1eb0*/  STG.E.128 desc[UR18][R6.64], R8 ;  /* 0x0000000806007986 */ /* 0x002fe2000c101d12 */
[----:B------:R-:W-:Y:S05]  /*1ec0*/  EXIT ;  /* 0x000000000000794d */ /* 0x000fea0003800000 */
.L_x_1:
[----:B------:R-:W-:-:S00]  /*1ed0*/  BRA `(.L_x_1) ;  /* 0xfffffffc00fc7947 */ /* 0x000fc0000383ffff */
[----:B------:R-:W-:-:S00]  /*1ee0*/  NOP ;  /* 0x0000000000007918 */ /* 0x000fc00000000000 */
        /* <DEDUP_REMOVED lines=9> */
.L_x_2:


//--------------------- .nv.shared.triton_mm      --------------------------
	.section	.nv.shared.triton_mm,"aw",@nobits
	.sectionflags	@""
	.align	16
	.zero		1024


//--------------------- .nv.constant0.triton_mm   --------------------------
	.section	.nv.constant0.triton_mm,"a",@progbits
	.sectionflags	@""
	.align	4
.nv.constant0.triton_mm:
	.zero		560
